// auto-generated by cutlass_sweep.gemm — config: {"arch": "sm_90", "cluster_m": 2, "cluster_n": 1, "dtype": "int8", "stages": 3, "tile_k": 64, "tile_m": 128, "tile_n": 64}
#include "cutlass/cutlass.h"
#include "cutlass/gemm/collective/collective_builder.hpp"
#include "cutlass/gemm/device/gemm_universal_adapter.h"
#include "cutlass/gemm/kernel/gemm_universal.hpp"
#include "cutlass/epilogue/collective/collective_builder.hpp"

using ElemA = int8_t;
using ElemB = int8_t;
using ElemCD = int8_t;
using Acc  = int32_t;
using TileShape    = cute::Shape<cute::_128, cute::_64, cute::_64>;
using ClusterShape = cute::Shape<cute::_2, cute::_1, cute::_1>;

using CollectiveEpilogue = typename cutlass::epilogue::collective::CollectiveBuilder<
    cutlass::arch::Sm90, cutlass::arch::OpClassTensorOp,
    TileShape, ClusterShape,
    cutlass::epilogue::collective::EpilogueTileAuto,
    Acc, Acc,
    ElemCD, cutlass::layout::RowMajor, 128 / cutlass::sizeof_bits<ElemCD>::value,
    ElemCD, cutlass::layout::RowMajor, 128 / cutlass::sizeof_bits<ElemCD>::value,
    cutlass::epilogue::collective::EpilogueScheduleAuto
  >::CollectiveOp;

using CollectiveMainloop = typename cutlass::gemm::collective::CollectiveBuilder<
    cutlass::arch::Sm90, cutlass::arch::OpClassTensorOp,
    ElemA, cutlass::layout::RowMajor, 128 / cutlass::sizeof_bits<ElemA>::value,
    ElemB, cutlass::layout::ColumnMajor, 128 / cutlass::sizeof_bits<ElemB>::value,
    Acc,
    TileShape, ClusterShape,
    cutlass::gemm::collective::StageCount<3>,
    cutlass::gemm::collective::KernelScheduleAuto
  >::CollectiveOp;

using GemmKernel = cutlass::gemm::kernel::GemmUniversal<
    cute::Shape<int,int,int,int>,
    CollectiveMainloop,
    CollectiveEpilogue
>;
using Gemm = cutlass::gemm::device::GemmUniversalAdapter<GemmKernel>;

// Force the device kernel symbol into the cubin without needing a host main.
auto* _anchor = &cutlass::device_kernel<GemmKernel>;


// ===== COMPILED SASS (sm_90a) =====

	.target	sm_90a

	.elftype	@"ET_EXEC"


//--------------------- .note.nv.tkinfo           --------------------------
	.section	.note.nv.tkinfo,"",@"SHT_NOTE"
	.sectionflags	@"SHF_NOTE_NV_TKINFO"
	.tkinfo
        /*0018*/ 	.word	0x00000002
        /*0030*/ 	.string	""
        /*0030*/ 	.string	"ptxas"
        /*0030*/ 	.string	"Cuda compilation tools, release 13.0, V13.0.88"
        /*0030*/ 	.string	"Build cuda_13.0.r13.0/compiler.36424714_0"
        /*0030*/ 	.string	"-arch sm_90a -m 64 "



//--------------------- .note.nv.cuinfo           --------------------------
	.section	.note.nv.cuinfo,"",@"SHT_NOTE"
	.sectionflags	@"SHF_NOTE_NV_CUINFO"
        /*0018*/ 	.short	0x0002
        /*001a*/ 	.short	0x005a
        /*001c*/ 	.short	0x0082
	.zero		2


//--------------------- .nv.info                  --------------------------
	.section	.nv.info,"",@"SHT_CUDA_INFO"
	.align	4


	//----- nvinfo : EIATTR_REGCOUNT
	.align		4
        /*0000*/ 	.byte	0x04, 0x2f
        /*0002*/ 	.short	(.L_15 - .L_14)
	.align		4
.L_14:
        /*0004*/ 	.word	index@(_ZN7cutlass13device_kernelINS_4gemm6kernel13GemmUniversalIN4cute5tupleIJiiiiEEENS1_10collective13CollectiveMmaINS1_34MainloopSm90TmaGmmaWarpSpecializedILi3ENS5_IJNS4_1CILi2EEENSA_ILi1EEESC_EEENS1_35KernelTmaWarpSpecializedCooperativeEEENS5_IJNSA_ILi128EEENSA_ILi64EEESH_EEEaNS5_IJlSC_lEEEaSJ_NS4_8TiledMMAINS4_8MMA_AtomIJNS4_4SM904GMMA26MMA_64x64x32_S32S8S8_SS_TNEEEENS4_6LayoutISD_NS5_IJSC_NSA_ILi0EEESR_EEEEENS5_IJNS4_10UnderscoreESU_SU_EEEEENS4_13SM90_TMA_LOADENS4_14ComposedLayoutINS4_7SwizzleILi2ELi4ELi3EEENS4_18smem_ptr_flag_bitsILi8EEENSQ_INS5_IJNSA_ILi8EEESH_EEENS5_IJSH_SC_EEEEEEEvNS4_8identityENS4_23SM90_TMA_LOAD_MULTICASTES17_vS18_EENS_8epilogue10collective6detail29Sm90TmaWarpSpecializedAdapterINS1C_15DefaultEpilogueIaSJ_SJ_NS1B_6thread17LinearCombinationIaLi1EiiLNS1G_9ScaleType4KindE0ELNS_15FloatRoundStyleE2EaEENS1_15EpilogueDefaultEEEEEvvEEEEvNT_6ParamsE)
        /*0008*/ 	.word	0x000000a8


	//----- nvinfo : EIATTR_FRAME_SIZE
	.align		4
.L_15:
        /*000c*/ 	.byte	0x04, 0x11
        /*000e*/ 	.short	(.L_17 - .L_16)
	.align		4
.L_16:
        /*0010*/ 	.word	index@(_ZN7cutlass13device_kernelINS_4gemm6kernel13GemmUniversalIN4cute5tupleIJiiiiEEENS1_10collective13CollectiveMmaINS1_34MainloopSm90TmaGmmaWarpSpecializedILi3ENS5_IJNS4_1CILi2EEENSA_ILi1EEESC_EEENS1_35KernelTmaWarpSpecializedCooperativeEEENS5_IJNSA_ILi128EEENSA_ILi64EEESH_EEEaNS5_IJlSC_lEEEaSJ_NS4_8TiledMMAINS4_8MMA_AtomIJNS4_4SM904GMMA26MMA_64x64x32_S32S8S8_SS_TNEEEENS4_6LayoutISD_NS5_IJSC_NSA_ILi0EEESR_EEEEENS5_IJNS4_10UnderscoreESU_SU_EEEEENS4_13SM90_TMA_LOADENS4_14ComposedLayoutINS4_7SwizzleILi2ELi4ELi3EEENS4_18smem_ptr_flag_bitsILi8EEENSQ_INS5_IJNSA_ILi8EEESH_EEENS5_IJSH_SC_EEEEEEEvNS4_8identityENS4_23SM90_TMA_LOAD_MULTICASTES17_vS18_EENS_8epilogue10collective6detail29Sm90TmaWarpSpecializedAdapterINS1C_15DefaultEpilogueIaSJ_SJ_NS1B_6thread17LinearCombinationIaLi1EiiLNS1G_9ScaleType4KindE0ELNS_15FloatRoundStyleE2EaEENS1_15EpilogueDefaultEEEEEvvEEEEvNT_6ParamsE)
        /*0014*/ 	.word	0x00000000


	//----- nvinfo : EIATTR_MIN_STACK_SIZE
	.align		4
.L_17:
        /*0018*/ 	.byte	0x04, 0x12
        /*001a*/ 	.short	(.L_19 - .L_18)
	.align		4
.L_18:
        /*001c*/ 	.word	index@(_ZN7cutlass13device_kernelINS_4gemm6kernel13GemmUniversalIN4cute5tupleIJiiiiEEENS1_10collective13CollectiveMmaINS1_34MainloopSm90TmaGmmaWarpSpecializedILi3ENS5_IJNS4_1CILi2EEENSA_ILi1EEESC_EEENS1_35KernelTmaWarpSpecializedCooperativeEEENS5_IJNSA_ILi128EEENSA_ILi64EEESH_EEEaNS5_IJlSC_lEEEaSJ_NS4_8TiledMMAINS4_8MMA_AtomIJNS4_4SM904GMMA26MMA_64x64x32_S32S8S8_SS_TNEEEENS4_6LayoutISD_NS5_IJSC_NSA_ILi0EEESR_EEEEENS5_IJNS4_10UnderscoreESU_SU_EEEEENS4_13SM90_TMA_LOADENS4_14ComposedLayoutINS4_7SwizzleILi2ELi4ELi3EEENS4_18smem_ptr_flag_bitsILi8EEENSQ_INS5_IJNSA_ILi8EEESH_EEENS5_IJSH_SC_EEEEEEEvNS4_8identityENS4_23SM90_TMA_LOAD_MULTICASTES17_vS18_EENS_8epilogue10collective6detail29Sm90TmaWarpSpecializedAdapterINS1C_15DefaultEpilogueIaSJ_SJ_NS1B_6thread17LinearCombinationIaLi1EiiLNS1G_9ScaleType4KindE0ELNS_15FloatRoundStyleE2EaEENS1_15EpilogueDefaultEEEEEvvEEEEvNT_6ParamsE)
        /*0020*/ 	.word	0x00000000
.L_19:


//--------------------- .nv.compat                --------------------------
	.section	.nv.compat,"",@"SHT_CUDA_COMPAT_INFO"
	.align	4
        /*0000*/ 	.byte	0x02, 0x09, 0x01, 0x00, 0x02, 0x02, 0x04, 0x00, 0x02, 0x05, 0x05, 0x00, 0x03, 0x07, 0x01, 0x01
        /*0010*/ 	.byte	0x02, 0x03, 0x01, 0x00, 0x02, 0x06, 0x01, 0x00, 0x04, 0x0b, 0x08, 0x00, 0x00, 0x00, 0x00, 0x00
        /*0020*/ 	.byte	0x00, 0x00, 0x00, 0x00


//--------------------- .nv.info._ZN7cutlass13device_kernelINS_4gemm6kernel13GemmUniversalIN4cute5tupleIJiiiiEEENS1_10collective13CollectiveMmaINS1_34MainloopSm90TmaGmmaWarpSpecializedILi3ENS5_IJNS4_1CILi2EEENSA_ILi1EEESC_EEENS1_35KernelTmaWarpSpecializedCooperativeEEENS5_IJNSA_ILi128EEENSA_ILi64EEESH_EEEaNS5_IJlSC_lEEEaSJ_NS4_8TiledMMAINS4_8MMA_AtomIJNS4_4SM904GMMA26MMA_64x64x32_S32S8S8_SS_TNEEEENS4_6LayoutISD_NS5_IJSC_NSA_ILi0EEESR_EEEEENS5_IJNS4_10UnderscoreESU_SU_EEEEENS4_13SM90_TMA_LOADENS4_14ComposedLayoutINS4_7SwizzleILi2ELi4ELi3EEENS4_18smem_ptr_flag_bitsILi8EEENSQ_INS5_IJNSA_ILi8EEESH_EEENS5_IJSH_SC_EEEEEEEvNS4_8identityENS4_23SM90_TMA_LOAD_MULTICASTES17_vS18_EENS_8epilogue10collective6detail29Sm90TmaWarpSpecializedAdapterINS1C_15DefaultEpilogueIaSJ_SJ_NS1B_6thread17LinearCombinationIaLi1EiiLNS1G_9ScaleType4KindE0ELNS_15FloatRoundStyleE2EaEENS1_15EpilogueDefaultEEEEEvvEEEEvNT_6ParamsE --------------------------
	.section	.nv.info._ZN7cutlass13device_kernelINS_4gemm6kernel13GemmUniversalIN4cute5tupleIJiiiiEEENS1_10collective13CollectiveMmaINS1_34MainloopSm90TmaGmmaWarpSpecializedILi3ENS5_IJNS4_1CILi2EEENSA_ILi1EEESC_EEENS1_35KernelTmaWarpSpecializedCooperativeEEENS5_IJNSA_ILi128EEENSA_ILi64EEESH_EEEaNS5_IJlSC_lEEEaSJ_NS4_8TiledMMAINS4_8MMA_AtomIJNS4_4SM904GMMA26MMA_64x64x32_S32S8S8_SS_TNEEEENS4_6LayoutISD_NS5_IJSC_NSA_ILi0EEESR_EEEEENS5_IJNS4_10UnderscoreESU_SU_EEEEENS4_13SM90_TMA_LOADENS4_14ComposedLayoutINS4_7SwizzleILi2ELi4ELi3EEENS4_18smem_ptr_flag_bitsILi8EEENSQ_INS5_IJNSA_ILi8EEESH_EEENS5_IJSH_SC_EEEEEEEvNS4_8identityENS4_23SM90_TMA_LOAD_MULTICASTES17_vS18_EENS_8epilogue10collective6detail29Sm90TmaWarpSpecializedAdapterINS1C_15DefaultEpilogueIaSJ_SJ_NS1B_6thread17LinearCombinationIaLi1EiiLNS1G_9ScaleType4KindE0ELNS_15FloatRoundStyleE2EaEENS1_15EpilogueDefaultEEEEEvvEEEEvNT_6ParamsE,"",@"SHT_CUDA_INFO"
	.sectionflags	@""
	.align	4


	//----- nvinfo : EIATTR_CUDA_API_VERSION
	.align		4
        /*0000*/ 	.byte	0x04, 0x37
        /*0002*/ 	.short	(.L_21 - .L_20)
.L_20:
        /*0004*/ 	.word	0x00000082


	//----- nvinfo : EIATTR_KPARAM_INFO
	.align		4
.L_21:
        /*0008*/ 	.byte	0x04, 0x17
        /*000a*/ 	.short	(.L_23 - .L_22)
.L_22:
        /*000c*/ 	.word	0x00000000
        /*0010*/ 	.short	0x0000
        /*0012*/ 	.short	0x0070
        /*0014*/ 	.byte	0x00, 0xf0, 0x01, 0x10


	//----- nvinfo : EIATTR_SPARSE_MMA_MASK
	.align		4
.L_23:
        /*0018*/ 	.byte	0x03, 0x50
        /*001a*/ 	.short	0x0000


	//----- nvinfo : EIATTR_MAXREG_COUNT
	.align		4
        /*001c*/ 	.byte	0x03, 0x1b
        /*001e*/ 	.short	0x00a8


	//----- nvinfo : EIATTR_NUM_BARRIERS
	.align		4
        /*0020*/ 	.byte	0x02, 0x4c
        /*0022*/ 	.byte	0x01
	.zero		1


	//----- nvinfo : EIATTR_EXTERNS
	.align		4
        /*0024*/ 	.byte	0x04, 0x0f
        /*0026*/ 	.short	(.L_25 - .L_24)


	//   ....[0]....
	.align		4
.L_24:
        /*0028*/ 	.word	index@(__assertfail)


	//----- nvinfo : EIATTR_MERCURY_ISA_VERSION
	.align		4
.L_25:
        /*002c*/ 	.byte	0x03, 0x5f
        /*002e*/ 	.short	0x0101


	//----- nvinfo : EIATTR_INT_WARP_WIDE_INSTR_OFFSETS
	.align		4
        /*0030*/ 	.byte	0x04, 0x31
        /*0032*/ 	.short	(.L_27 - .L_26)


	//   ....[0]....
.L_26:
        /*0034*/ 	.word	0x00000460


	//   ....[1]....
        /*0038*/ 	.word	0x00000490


	//   ....[2]....
        /*003c*/ 	.word	0x00000650


	//----- nvinfo : EIATTR_COOP_GROUP_MASK_REGIDS
	.align		4
.L_27:
        /*0040*/ 	.byte	0x04, 0x29
        /*0042*/ 	.short	(.L_29 - .L_28)


	//   ....[0]....
.L_28:
        /*0044*/ 	.word	0xffffffff


	//   ....[1]....
        /*0048*/ 	.word	0xffffffff


	//   ....[2]....
        /*004c*/ 	.word	0xffffffff


	//   ....[3]....
        /*0050*/ 	.word	0xffffffff


	//   ....[4]....
        /*0054*/ 	.word	0xffffffff


	//   ....[5]....
        /*0058*/ 	.word	0xffffffff


	//----- nvinfo : EIATTR_COOP_GROUP_INSTR_OFFSETS
	.align		4
.L_29:
        /*005c*/ 	.byte	0x04, 0x28
        /*005e*/ 	.short	(.L_31 - .L_30)


	//   ....[0]....
.L_30:
        /*0060*/ 	.word	0x00000060


	//   ....[1]....
        /*0064*/ 	.word	0x00000070


	//   ....[2]....
        /*0068*/ 	.word	0x00000130


	//   ....[3]....
        /*006c*/ 	.word	0x000002b0


	//   ....[4]....
        /*0070*/ 	.word	0x000007d0


	//   ....[5]....
        /*0074*/ 	.word	0x00001200


	//----- nvinfo : EIATTR_REG_RECONFIG
	.align		4
.L_31:
        /*0078*/ 	.byte	0x01, 0x54
	.zero		2


	//----- nvinfo : EIATTR_SYSCALL_OFFSETS
	.align		4
        /*007c*/ 	.byte	0x04, 0x46
        /*007e*/ 	.short	(.L_33 - .L_32)


	//   ....[0]....
.L_32:
        /*0080*/ 	.word	0x000013c0


	//----- nvinfo : EIATTR_MBARRIER_INSTR_OFFSETS
	.align		4
.L_33:
        /*0084*/ 	.byte	0x04, 0x39
        /*0086*/ 	.short	(.L_35 - .L_34)


	//   ....[0]....
.L_34:
        /*0088*/ 	.word	0x00000230
        /*008c*/ 	.word	0x000000ff
        /*0090*/ 	.word	0x00000000
        /*0094*/ 	.short	0x0100
        /*0096*/ 	.byte	0x08
	.zero		1


	//   ....[1]....
        /*0098*/ 	.word	0x00000240
        /*009c*/ 	.word	0x000000ff
        /*00a0*/ 	.word	0x00000018
        /*00a4*/ 	.short	0x0100
        /*00a6*/ 	.byte	0x08
	.zero		1


	//   ....[2]....
        /*00a8*/ 	.word	0x00000250
        /*00ac*/ 	.word	0x000000ff
        /*00b0*/ 	.word	0x00000008
        /*00b4*/ 	.short	0x0100
        /*00b6*/ 	.byte	0x08
	.zero		1


	//   ....[3]....
        /*00b8*/ 	.word	0x00000260
        /*00bc*/ 	.word	0x000000ff
        /*00c0*/ 	.word	0x00000020
        /*00c4*/ 	.short	0x0100
        /*00c6*/ 	.byte	0x08
	.zero		1


	//   ....[4]....
        /*00c8*/ 	.word	0x00000270
        /*00cc*/ 	.word	0x000000ff
        /*00d0*/ 	.word	0x00000010
        /*00d4*/ 	.short	0x0100
        /*00d6*/ 	.byte	0x08
	.zero		1


	//   ....[5]....
        /*00d8*/ 	.word	0x00000280
        /*00dc*/ 	.word	0x000000ff
        /*00e0*/ 	.word	0x00000028
        /*00e4*/ 	.short	0x0100
        /*00e6*/ 	.byte	0x08
	.zero		1


	//   ....[6]....
        /*00e8*/ 	.word	0x000006d0
        /*00ec*/ 	.word	0x000000ff
        /*00f0*/ 	.word	0x00000040
        /*00f4*/ 	.short	0x0100
        /*00f6*/ 	.byte	0x06
	.zero		1


	//   ....[7]....
        /*00f8*/ 	.word	0x00000760
        /*00fc*/ 	.word	0x000000ff
        /*0100*/ 	.word	0x00000048
        /*0104*/ 	.short	0x0100
        /*0106*/ 	.byte	0x06
	.zero		1


	//   ....[8]....
        /*0108*/ 	.word	0x00001490
        /*010c*/ 	.word	0x00000003
        /*0110*/ 	.word	0x00000000
        /*0114*/ 	.short	0x010a
        /*0116*/ 	.byte	0x3f
	.zero		1


	//   ....[9]....
        /*0118*/ 	.word	0x000014d0
        /*011c*/ 	.word	0x00000003
        /*0120*/ 	.word	0x00000000
        /*0124*/ 	.short	0x010a
        /*0126*/ 	.byte	0x3f
	.zero		1


	//   ....[10]....
        /*0128*/ 	.word	0x000017a0
        /*012c*/ 	.word	0x00000005
        /*0130*/ 	.word	0x00000000
        /*0134*/ 	.short	0x010a
        /*0136*/ 	.byte	0x3f
	.zero		1


	//   ....[11]....
        /*0138*/ 	.word	0x000017e0
        /*013c*/ 	.word	0x00000005
        /*0140*/ 	.word	0x00000000
        /*0144*/ 	.short	0x010a
        /*0146*/ 	.byte	0x3f
	.zero		1


	//   ....[12]....
        /*0148*/ 	.word	0x00001940
        /*014c*/ 	.word	0x00000005
        /*0150*/ 	.word	0x00000000
        /*0154*/ 	.short	0x0101
        /*0156*/ 	.byte	0x3f
	.zero		1


	//   ....[13]....
        /*0158*/ 	.word	0x00001b60
        /*015c*/ 	.word	0x00000003
        /*0160*/ 	.word	0x00000000
        /*0164*/ 	.short	0x0101
        /*0166*/ 	.byte	0x3f
	.zero		1


	//   ....[14]....
        /*0168*/ 	.word	0x00004a20
        /*016c*/ 	.word	0x00000017
        /*0170*/ 	.word	0x00000018
        /*0174*/ 	.short	0x010a
        /*0176*/ 	.byte	0x3f
	.zero		1


	//   ....[15]....
        /*0178*/ 	.word	0x00004d90
        /*017c*/ 	.word	0x00000003
        /*0180*/ 	.word	0x00000048
        /*0184*/ 	.short	0x0101
        /*0186*/ 	.byte	0x3f
	.zero		1


	//   ....[16]....
        /*0188*/ 	.word	0x000054f0
        /*018c*/ 	.word	0x00000007
        /*0190*/ 	.word	0x00000000
        /*0194*/ 	.short	0x010a
        /*0196*/ 	.byte	0x3f
	.zero		1


	//   ....[17]....
        /*0198*/ 	.word	0x00005570
        /*019c*/ 	.word	0x00000006
        /*01a0*/ 	.word	0x00000000
        /*01a4*/ 	.short	0x010a
        /*01a6*/ 	.byte	0x3f
	.zero		1


	//   ....[18]....
        /*01a8*/ 	.word	0x00005600
        /*01ac*/ 	.word	0x00000003
        /*01b0*/ 	.word	0x00000000
        /*01b4*/ 	.short	0x010a
        /*01b6*/ 	.byte	0x3f
	.zero		1


	//   ....[19]....
        /*01b8*/ 	.word	0x00005660
        /*01bc*/ 	.word	0x00000003
        /*01c0*/ 	.word	0x00000000
        /*01c4*/ 	.short	0x010a
        /*01c6*/ 	.byte	0x3f
	.zero		1


	//   ....[20]....
        /*01c8*/ 	.word	0x000056b0
        /*01cc*/ 	.word	0x00000005
        /*01d0*/ 	.word	0x00000000
        /*01d4*/ 	.short	0x010a
        /*01d6*/ 	.byte	0x3f
	.zero		1


	//   ....[21]....
        /*01d8*/ 	.word	0x00005780
        /*01dc*/ 	.word	0x00000017
        /*01e0*/ 	.word	0x00000018
        /*01e4*/ 	.short	0x010a
        /*01e6*/ 	.byte	0x3f
	.zero		1


	//   ....[22]....
        /*01e8*/ 	.word	0x00005850
        /*01ec*/ 	.word	0x00000007
        /*01f0*/ 	.word	0x00000000
        /*01f4*/ 	.short	0x010a
        /*01f6*/ 	.byte	0x3f
	.zero		1


	//   ....[23]....
        /*01f8*/ 	.word	0x000058a0
        /*01fc*/ 	.word	0x00000006
        /*0200*/ 	.word	0x00000000
        /*0204*/ 	.short	0x010a
        /*0206*/ 	.byte	0x3f
	.zero		1


	//----- nvinfo : EIATTR_NUM_MBARRIERS
	.align		4
.L_35:
        /*0208*/ 	.byte	0x03, 0x38
        /*020a*/ 	.short	0x0008


	//----- nvinfo : EIATTR_EXIT_INSTR_OFFSETS
	.align		4
        /*020c*/ 	.byte	0x04, 0x1c
        /*020e*/ 	.short	(.L_37 - .L_36)


	//   ....[0]....
.L_36:
        /*0210*/ 	.word	0x00000930


	//   ....[1]....
        /*0214*/ 	.word	0x00001140


	//   ....[2]....
        /*0218*/ 	.word	0x00004120


	//   ....[3]....
        /*021c*/ 	.word	0x00004680


	//   ....[4]....
        /*0220*/ 	.word	0x00005650


	//----- nvinfo : EIATTR_MAX_THREADS
	.align		4
.L_37:
        /*0224*/ 	.byte	0x04, 0x05
        /*0226*/ 	.short	(.L_39 - .L_38)
.L_38:
        /*0228*/ 	.word	0x00000180
        /*022c*/ 	.word	0x00000001
        /*0230*/ 	.word	0x00000001


	//----- nvinfo : EIATTR_CRS_STACK_SIZE
	.align		4
.L_39:
        /*0234*/ 	.byte	0x04, 0x1e
        /*0236*/ 	.short	(.L_41 - .L_40)
.L_40:
        /*0238*/ 	.word	0x00000000


	//----- nvinfo : EIATTR_CBANK_PARAM_SIZE
	.align		4
.L_41:
        /*023c*/ 	.byte	0x03, 0x19
        /*023e*/ 	.short	0x0470


	//----- nvinfo : EIATTR_PARAM_CBANK
	.align		4
        /*0240*/ 	.byte	0x04, 0x0a
        /*0242*/ 	.short	(.L_43 - .L_42)
	.align		4
.L_42:
        /*0244*/ 	.word	index@(.nv.constant0._ZN7cutlass13device_kernelINS_4gemm6kernel13GemmUniversalIN4cute5tupleIJiiiiEEENS1_10collective13CollectiveMmaINS1_34MainloopSm90TmaGmmaWarpSpecializedILi3ENS5_IJNS4_1CILi2EEENSA_ILi1EEESC_EEENS1_35KernelTmaWarpSpecializedCooperativeEEENS5_IJNSA_ILi128EEENSA_ILi64EEESH_EEEaNS5_IJlSC_lEEEaSJ_NS4_8TiledMMAINS4_8MMA_AtomIJNS4_4SM904GMMA26MMA_64x64x32_S32S8S8_SS_TNEEEENS4_6LayoutISD_NS5_IJSC_NSA_ILi0EEESR_EEEEENS5_IJNS4_10UnderscoreESU_SU_EEEEENS4_13SM90_TMA_LOADENS4_14ComposedLayoutINS4_7SwizzleILi2ELi4ELi3EEENS4_18smem_ptr_flag_bitsILi8EEENSQ_INS5_IJNSA_ILi8EEESH_EEENS5_IJSH_SC_EEEEEEEvNS4_8identityENS4_23SM90_TMA_LOAD_MULTICASTES17_vS18_EENS_8epilogue10collective6detail29Sm90TmaWarpSpecializedAdapterINS1C_15DefaultEpilogueIaSJ_SJ_NS1B_6thread17LinearCombinationIaLi1EiiLNS1G_9ScaleType4KindE0ELNS_15FloatRoundStyleE2EaEENS1_15EpilogueDefaultEEEEEvvEEEEvNT_6ParamsE)
        /*0248*/ 	.short	0x0210
        /*024a*/ 	.short	0x0470


	//----- nvinfo : EIATTR_SW_WAR
	.align		4
.L_43:
        /*024c*/ 	.byte	0x04, 0x36
        /*024e*/ 	.short	(.L_45 - .L_44)
.L_44:
        /*0250*/ 	.word	0x00000008
.L_45:


//--------------------- .nv.callgraph             --------------------------
	.section	.nv.callgraph,"",@"SHT_CUDA_CALLGRAPH"
	.align	4
	.sectionentsize	8
	.align		4
        /*0000*/ 	.word	0x00000000
	.align		4
        /*0004*/ 	.word	0xffffffff
	.align		4
        /*0008*/ 	.word	index@(_ZN7cutlass13device_kernelINS_4gemm6kernel13GemmUniversalIN4cute5tupleIJiiiiEEENS1_10collective13CollectiveMmaINS1_34MainloopSm90TmaGmmaWarpSpecializedILi3ENS5_IJNS4_1CILi2EEENSA_ILi1EEESC_EEENS1_35KernelTmaWarpSpecializedCooperativeEEENS5_IJNSA_ILi128EEENSA_ILi64EEESH_EEEaNS5_IJlSC_lEEEaSJ_NS4_8TiledMMAINS4_8MMA_AtomIJNS4_4SM904GMMA26MMA_64x64x32_S32S8S8_SS_TNEEEENS4_6LayoutISD_NS5_IJSC_NSA_ILi0EEESR_EEEEENS5_IJNS4_10UnderscoreESU_SU_EEEEENS4_13SM90_TMA_LOADENS4_14ComposedLayoutINS4_7SwizzleILi2ELi4ELi3EEENS4_18smem_ptr_flag_bitsILi8EEENSQ_INS5_IJNSA_ILi8EEESH_EEENS5_IJSH_SC_EEEEEEEvNS4_8identityENS4_23SM90_TMA_LOAD_MULTICASTES17_vS18_EENS_8epilogue10collective6detail29Sm90TmaWarpSpecializedAdapterINS1C_15DefaultEpilogueIaSJ_SJ_NS1B_6thread17LinearCombinationIaLi1EiiLNS1G_9ScaleType4KindE0ELNS_15FloatRoundStyleE2EaEENS1_15EpilogueDefaultEEEEEvvEEEEvNT_6ParamsE)
	.align		4
        /*000c*/ 	.word	index@(__assertfail)
	.align		4
        /*0010*/ 	.word	0x00000000
	.align		4
        /*0014*/ 	.word	0xfffffffe
	.align		4
        /*0018*/ 	.word	0x00000000
	.align		4
        /*001c*/ 	.word	0xfffffffd
	.align		4
        /*0020*/ 	.word	0x00000000
	.align		4
        /*0024*/ 	.word	0xfffffffc


//--------------------- .nv.constant4             --------------------------
	.section	.nv.constant4,"a",@progbits
	.align	8
	.align		8
.nv.constant4:
        /*0000*/ 	.dword	__assertfail
	.align		8
        /*0008*/ 	.dword	__unnamed_1
	.align		8
        /*0010*/ 	.dword	_ZN39_INTERNAL_33132f4f_4_k_cu_8b394331_52654cuda3std3__45__cpo5beginE
	.align		8
        /*0018*/ 	.dword	_ZN39_INTERNAL_33132f4f_4_k_cu_8b394331_52654cuda3std3__45__cpo3endE
	.align		8
        /*0020*/ 	.dword	_ZN39_INTERNAL_33132f4f_4_k_cu_8b394331_52654cuda3std3__45__cpo6cbeginE
	.align		8
        /*0028*/ 	.dword	_ZN39_INTERNAL_33132f4f_4_k_cu_8b394331_52654cuda3std3__45__cpo4cendE
	.align		8
        /*0030*/ 	.dword	_ZN39_INTERNAL_33132f4f_4_k_cu_8b394331_52654cuda3std3__441_GLOBAL__N__33132f4f_4_k_cu_8b394331_52656ignoreE
	.align		8
        /*0038*/ 	.dword	_ZN39_INTERNAL_33132f4f_4_k_cu_8b394331_52654cuda3std3__419piecewise_constructE
	.align		8
        /*0040*/ 	.dword	_ZN39_INTERNAL_33132f4f_4_k_cu_8b394331_52654cuda3std3__48in_placeE
	.align		8
        /*0048*/ 	.dword	_ZN39_INTERNAL_33132f4f_4_k_cu_8b394331_52654cuda3std6ranges3__45__cpo4swapE
	.align		8
        /*0050*/ 	.dword	_ZN39_INTERNAL_33132f4f_4_k_cu_8b394331_52654cuda3std6ranges3__45__cpo9iter_moveE
	.align		8
        /*0058*/ 	.dword	_ZN39_INTERNAL_33132f4f_4_k_cu_8b394331_52654cute7productE
	.align		8
        /*0060*/ 	.dword	_ZN39_INTERNAL_33132f4f_4_k_cu_8b394331_52654cute1_E
	.align		8
        /*0068*/ 	.dword	$str$22
	.align		8
        /*0070*/ 	.dword	$str$23


//--------------------- .text._ZN7cutlass13device_kernelINS_4gemm6kernel13GemmUniversalIN4cute5tupleIJiiiiEEENS1_10collective13CollectiveMmaINS1_34MainloopSm90TmaGmmaWarpSpecializedILi3ENS5_IJNS4_1CILi2EEENSA_ILi1EEESC_EEENS1_35KernelTmaWarpSpecializedCooperativeEEENS5_IJNSA_ILi128EEENSA_ILi64EEESH_EEEaNS5_IJlSC_lEEEaSJ_NS4_8TiledMMAINS4_8MMA_AtomIJNS4_4SM904GMMA26MMA_64x64x32_S32S8S8_SS_TNEEEENS4_6LayoutISD_NS5_IJSC_NSA_ILi0EEESR_EEEEENS5_IJNS4_10UnderscoreESU_SU_EEEEENS4_13SM90_TMA_LOADENS4_14ComposedLayoutINS4_7SwizzleILi2ELi4ELi3EEENS4_18smem_ptr_flag_bitsILi8EEENSQ_INS5_IJNSA_ILi8EEESH_EEENS5_IJSH_SC_EEEEEEEvNS4_8identityENS4_23SM90_TMA_LOAD_MULTICASTES17_vS18_EENS_8epilogue10collective6detail29Sm90TmaWarpSpecializedAdapterINS1C_15DefaultEpilogueIaSJ_SJ_NS1B_6thread17LinearCombinationIaLi1EiiLNS1G_9ScaleType4KindE0ELNS_15FloatRoundStyleE2EaEENS1_15EpilogueDefaultEEEEEvvEEEEvNT_6ParamsE --------------------------
	.section	.text._ZN7cutlass13device_kernelINS_4gemm6kernel13GemmUniversalIN4cute5tupleIJiiiiEEENS1_10collective13CollectiveMmaINS1_34MainloopSm90TmaGmmaWarpSpecializedILi3ENS5_IJNS4_1CILi2EEENSA_ILi1EEESC_EEENS1_35KernelTmaWarpSpecializedCooperativeEEENS5_IJNSA_ILi128EEENSA_ILi64EEESH_EEEaNS5_IJlSC_lEEEaSJ_NS4_8TiledMMAINS4_8MMA_AtomIJNS4_4SM904GMMA26MMA_64x64x32_S32S8S8_SS_TNEEEENS4_6LayoutISD_NS5_IJSC_NSA_ILi0EEESR_EEEEENS5_IJNS4_10UnderscoreESU_SU_EEEEENS4_13SM90_TMA_LOADENS4_14ComposedLayoutINS4_7SwizzleILi2ELi4ELi3EEENS4_18smem_ptr_flag_bitsILi8EEENSQ_INS5_IJNSA_ILi8EEESH_EEENS5_IJSH_SC_EEEEEEEvNS4_8identityENS4_23SM90_TMA_LOAD_MULTICASTES17_vS18_EENS_8epilogue10collective6detail29Sm90TmaWarpSpecializedAdapterINS1C_15DefaultEpilogueIaSJ_SJ_NS1B_6thread17LinearCombinationIaLi1EiiLNS1G_9ScaleType4KindE0ELNS_15FloatRoundStyleE2EaEENS1_15EpilogueDefaultEEEEEvvEEEEvNT_6ParamsE,"ax",@progbits
	.align	128
.text._ZN7cutlass13device_kernelINS_4gemm6kernel13GemmUniversalIN4cute5tupleIJiiiiEEENS1_10collective13CollectiveMmaINS1_34MainloopSm90TmaGmmaWarpSpecializedILi3ENS5_IJNS4_1CILi2EEENSA_ILi1EEESC_EEENS1_35KernelTmaWarpSpecializedCooperativeEEENS5_IJNSA_ILi128EEENSA_ILi64EEESH_EEEaNS5_IJlSC_lEEEaSJ_NS4_8TiledMMAINS4_8MMA_AtomIJNS4_4SM904GMMA26MMA_64x64x32_S32S8S8_SS_TNEEEENS4_6LayoutISD_NS5_IJSC_NSA_ILi0EEESR_EEEEENS5_IJNS4_10UnderscoreESU_SU_EEEEENS4_13SM90_TMA_LOADENS4_14ComposedLayoutINS4_7SwizzleILi2ELi4ELi3EEENS4_18smem_ptr_flag_bitsILi8EEENSQ_INS5_IJNSA_ILi8EEESH_EEENS5_IJSH_SC_EEEEEEEvNS4_8identityENS4_23SM90_TMA_LOAD_MULTICASTES17_vS18_EENS_8epilogue10collective6detail29Sm90TmaWarpSpecializedAdapterINS1C_15DefaultEpilogueIaSJ_SJ_NS1B_6thread17LinearCombinationIaLi1EiiLNS1G_9ScaleType4KindE0ELNS_15FloatRoundStyleE2EaEENS1_15EpilogueDefaultEEEEEvvEEEEvNT_6ParamsE:
        .type           _ZN7cutlass13device_kernelINS_4gemm6kernel13GemmUniversalIN4cute5tupleIJiiiiEEENS1_10collective13CollectiveMmaINS1_34MainloopSm90TmaGmmaWarpSpecializedILi3ENS5_IJNS4_1CILi2EEENSA_ILi1EEESC_EEENS1_35KernelTmaWarpSpecializedCooperativeEEENS5_IJNSA_ILi128EEENSA_ILi64EEESH_EEEaNS5_IJlSC_lEEEaSJ_NS4_8TiledMMAINS4_8MMA_AtomIJNS4_4SM904GMMA26MMA_64x64x32_S32S8S8_SS_TNEEEENS4_6LayoutISD_NS5_IJSC_NSA_ILi0EEESR_EEEEENS5_IJNS4_10UnderscoreESU_SU_EEEEENS4_13SM90_TMA_LOADENS4_14ComposedLayoutINS4_7SwizzleILi2ELi4ELi3EEENS4_18smem_ptr_flag_bitsILi8EEENSQ_INS5_IJNSA_ILi8EEESH_EEENS5_IJSH_SC_EEEEEEEvNS4_8identityENS4_23SM90_TMA_LOAD_MULTICASTES17_vS18_EENS_8epilogue10collective6detail29Sm90TmaWarpSpecializedAdapterINS1C_15DefaultEpilogueIaSJ_SJ_NS1B_6thread17LinearCombinationIaLi1EiiLNS1G_9ScaleType4KindE0ELNS_15FloatRoundStyleE2EaEENS1_15EpilogueDefaultEEEEEvvEEEEvNT_6ParamsE,@function
        .size           _ZN7cutlass13device_kernelINS_4gemm6kernel13GemmUniversalIN4cute5tupleIJiiiiEEENS1_10collective13CollectiveMmaINS1_34MainloopSm90TmaGmmaWarpSpecializedILi3ENS5_IJNS4_1CILi2EEENSA_ILi1EEESC_EEENS1_35KernelTmaWarpSpecializedCooperativeEEENS5_IJNSA_ILi128EEENSA_ILi64EEESH_EEEaNS5_IJlSC_lEEEaSJ_NS4_8TiledMMAINS4_8MMA_AtomIJNS4_4SM904GMMA26MMA_64x64x32_S32S8S8_SS_TNEEEENS4_6LayoutISD_NS5_IJSC_NSA_ILi0EEESR_EEEEENS5_IJNS4_10UnderscoreESU_SU_EEEEENS4_13SM90_TMA_LOADENS4_14ComposedLayoutINS4_7SwizzleILi2ELi4ELi3EEENS4_18smem_ptr_flag_bitsILi8EEENSQ_INS5_IJNSA_ILi8EEESH_EEENS5_IJSH_SC_EEEEEEEvNS4_8identityENS4_23SM90_TMA_LOAD_MULTICASTES17_vS18_EENS_8epilogue10collective6detail29Sm90TmaWarpSpecializedAdapterINS1C_15DefaultEpilogueIaSJ_SJ_NS1B_6thread17LinearCombinationIaLi1EiiLNS1G_9ScaleType4KindE0ELNS_15FloatRoundStyleE2EaEENS1_15EpilogueDefaultEEEEEvvEEEEvNT_6ParamsE,(.L_x_137 - _ZN7cutlass13device_kernelINS_4gemm6kernel13GemmUniversalIN4cute5tupleIJiiiiEEENS1_10collective13CollectiveMmaINS1_34MainloopSm90TmaGmmaWarpSpecializedILi3ENS5_IJNS4_1CILi2EEENSA_ILi1EEESC_EEENS1_35KernelTmaWarpSpecializedCooperativeEEENS5_IJNSA_ILi128EEENSA_ILi64EEESH_EEEaNS5_IJlSC_lEEEaSJ_NS4_8TiledMMAINS4_8MMA_AtomIJNS4_4SM904GMMA26MMA_64x64x32_S32S8S8_SS_TNEEEENS4_6LayoutISD_NS5_IJSC_NSA_ILi0EEESR_EEEEENS5_IJNS4_10UnderscoreESU_SU_EEEEENS4_13SM90_TMA_LOADENS4_14ComposedLayoutINS4_7SwizzleILi2ELi4ELi3EEENS4_18smem_ptr_flag_bitsILi8EEENSQ_INS5_IJNSA_ILi8EEESH_EEENS5_IJSH_SC_EEEEEEEvNS4_8identityENS4_23SM90_TMA_LOAD_MULTICASTES17_vS18_EENS_8epilogue10collective6detail29Sm90TmaWarpSpecializedAdapterINS1C_15DefaultEpilogueIaSJ_SJ_NS1B_6thread17LinearCombinationIaLi1EiiLNS1G_9ScaleType4KindE0ELNS_15FloatRoundStyleE2EaEENS1_15EpilogueDefaultEEEEEvvEEEEvNT_6ParamsE)
        .other          _ZN7cutlass13device_kernelINS_4gemm6kernel13GemmUniversalIN4cute5tupleIJiiiiEEENS1_10collective13CollectiveMmaINS1_34MainloopSm90TmaGmmaWarpSpecializedILi3ENS5_IJNS4_1CILi2EEENSA_ILi1EEESC_EEENS1_35KernelTmaWarpSpecializedCooperativeEEENS5_IJNSA_ILi128EEENSA_ILi64EEESH_EEEaNS5_IJlSC_lEEEaSJ_NS4_8TiledMMAINS4_8MMA_AtomIJNS4_4SM904GMMA26MMA_64x64x32_S32S8S8_SS_TNEEEENS4_6LayoutISD_NS5_IJSC_NSA_ILi0EEESR_EEEEENS5_IJNS4_10UnderscoreESU_SU_EEEEENS4_13SM90_TMA_LOADENS4_14ComposedLayoutINS4_7SwizzleILi2ELi4ELi3EEENS4_18smem_ptr_flag_bitsILi8EEENSQ_INS5_IJNSA_ILi8EEESH_EEENS5_IJSH_SC_EEEEEEEvNS4_8identityENS4_23SM90_TMA_LOAD_MULTICASTES17_vS18_EENS_8epilogue10collective6detail29Sm90TmaWarpSpecializedAdapterINS1C_15DefaultEpilogueIaSJ_SJ_NS1B_6thread17LinearCombinationIaLi1EiiLNS1G_9ScaleType4KindE0ELNS_15FloatRoundStyleE2EaEENS1_15EpilogueDefaultEEEEEvvEEEEvNT_6ParamsE,@"STO_CUDA_ENTRY STV_DEFAULT"
_ZN7cutlass13device_kernelINS_4gemm6kernel13GemmUniversalIN4cute5tupleIJiiiiEEENS1_10collective13CollectiveMmaINS1_34MainloopSm90TmaGmmaWarpSpecializedILi3ENS5_IJNS4_1CILi2EEENSA_ILi1EEESC_EEENS1_35KernelTmaWarpSpecializedCooperativeEEENS5_IJNSA_ILi128EEENSA_ILi64EEESH_EEEaNS5_IJlSC_lEEEaSJ_NS4_8TiledMMAINS4_8MMA_AtomIJNS4_4SM904GMMA26MMA_64x64x32_S32S8S8_SS_TNEEEENS4_6LayoutISD_NS5_IJSC_NSA_ILi0EEESR_EEEEENS5_IJNS4_10UnderscoreESU_SU_EEEEENS4_13SM90_TMA_LOADENS4_14ComposedLayoutINS4_7SwizzleILi2ELi4ELi3EEENS4_18smem_ptr_flag_bitsILi8EEENSQ_INS5_IJNSA_ILi8EEESH_EEENS5_IJSH_SC_EEEEEEEvNS4_8identityENS4_23SM90_TMA_LOAD_MULTICASTES17_vS18_EENS_8epilogue10collective6detail29Sm90TmaWarpSpecializedAdapterINS1C_15DefaultEpilogueIaSJ_SJ_NS1B_6thread17LinearCombinationIaLi1EiiLNS1G_9ScaleType4KindE0ELNS_15FloatRoundStyleE2EaEENS1_15EpilogueDefaultEEEEEvvEEEEvNT_6ParamsE:
[----:B------:R-:W0:Y:S01]  /*0000*/  LDC R1, c[0x0][0x28] ;  /* 0x00000a00ff017b82 */ /* 0x000e220000000800 */
[----:B------:R-:W1:Y:S01]  /*0010*/  S2R R18, SR_TID.X ;  /* 0x0000000000127919 */ /* 0x000e620000002100 */
[----:B------:R-:W-:Y:S01]  /*0020*/  ELECT P0, URZ, PT ;  /* 0x00000000003f782f */ /* 0x000fe20003800000 */
[----:B------:R-:W-:Y:S01]  /*0030*/  BSSY B0, `(.L_x_0) ;  /* 0x000000f000007945 */ /* 0x000fe20003800000 */
[--C-:B-1----:R-:W-:Y:S02]  /*0040*/  SHF.R.U32.HI R0, RZ, 0x5, R18.reuse ;  /* 0x00000005ff007819 */ /* 0x102fe40000011612 */
[----:B------:R-:W-:-:S03]  /*0050*/  SHF.R.U32.HI R3, RZ, 0x7, R18 ;  /* 0x00000007ff037819 */ /* 0x000fc60000011612 */
[----:B------:R-:W1:Y:S04]  /*0060*/  SHFL.IDX PT, R2, R0, RZ, 0x1f ;  /* 0x00001fff00027589 */ /* 0x000e6800000e0000 */
[----:B------:R2:W3:Y:S01]  /*0070*/  SHFL.IDX PT, R5, R3, RZ, 0x1f ;  /* 0x00001fff03057589 */ /* 0x0004e200000e0000 */
[----:B-1----:R-:W-:-:S13]  /*0080*/  ISETP.NE.OR P0, PT, R2, RZ, !P0 ;  /* 0x000000ff0200720c */ /* 0x002fda0004705670 */
[----:B0-23--:R-:W-:Y:S05]  /*0090*/  @P0 BRA `(.L_x_1) ;  /* 0x0000000000200947 */ /* 0x00dfea0003800000 */
[----:B------:R-:W-:Y:S02]  /*00a0*/  ULDC.64 UR4, c[0x0][0x198] ;  /* 0x0000660000047ab9 */ /* 0x000fe40000000a00 */
[----:B------:R-:W-:Y:S02]  /*00b0*/  UIADD3 UR6, UP0, UR4, 0xf0, URZ ;  /* 0x000000f004067890 */ /* 0x000fe4000ff1e03f */
[----:B------:R-:W-:Y:S02]  /*00c0*/  UIADD3 UR4, UP1, UR4, 0x1f0, URZ ;  /* 0x000001f004047890 */ /* 0x000fe4000ff3e03f */
[----:B------:R-:W-:Y:S02]  /*00d0*/  UIADD3.X UR7, URZ, UR5, URZ, UP0, !UPT ;  /* 0x000000053f077290 */ /* 0x000fe400087fe43f */
[----:B------:R-:W-:-:S07]  /*00e0*/  UIADD3.X UR5, URZ, UR5, URZ, UP1, !UPT ;  /* 0x000000053f057290 */ /* 0x000fce0008ffe43f */
[----:B------:R0:W-:Y:S02]  /*00f0*/  UTMACCTL.PF [UR6] ;  /* 0x00000000060079b9 */ /* 0x0001e40008040000 */
[----:B------:R0:W-:Y:S02]  /*0100*/  UTMACCTL.PF [UR4] ;  /* 0x00000000040079b9 */ /* 0x0001e40008040000 */
[----:B0-----:R-:W-:Y:S01]  /*0110*/  NOP ;  /* 0x0000000000007918 */ /* 0x001fe20000000000 */
.L_x_1:
[----:B------:R-:W-:Y:S05]  /*0120*/  BSYNC B0 ;  /* 0x0000000000007941 */ /* 0x000fea0003800000 */
.L_x_0:
[----:B------:R-:W0:Y:S02]  /*0130*/  SHFL.IDX PT, R3, R0, RZ, 0x1f ;  /* 0x00001fff00037589 */ /* 0x000e2400000e0000 */
[----:B0-----:R-:W-:-:S13]  /*0140*/  ISETP.NE.AND P0, PT, R3, RZ, PT ;  /* 0x000000ff0300720c */ /* 0x001fda0003f05270 */
[----:B------:R-:W-:Y:S05]  /*0150*/  @P0 BRA `(.L_x_2) ;  /* 0x0000000000500947 */ /* 0x000fea0003800000 */
[----:B------:R-:W0:Y:S01]  /*0160*/  S2UR UR8, SR_CgaCtaId ;  /* 0x00000000000879c3 */ /* 0x000e220000008800 */
[----:B------:R-:W-:Y:S01]  /*0170*/  UMOV UR4, 0x400 ;  /* 0x0000040000047882 */ /* 0x000fe20000000000 */
[----:B------:R-:W-:Y:S01]  /*0180*/  UMOV UR5, 0x1 ;  /* 0x0000000100057882 */ /* 0x000fe20000000000 */
[----:B------:R-:W-:Y:S01]  /*0190*/  UMOV UR6, 0x4 ;  /* 0x0000000400067882 */ /* 0x000fe20000000000 */
[----:B------:R-:W-:Y:S01]  /*01a0*/  ELECT P0, URZ, PT ;  /* 0x00000000003f782f */ /* 0x000fe20003800000 */
[----:B------:R-:W-:-:S04]  /*01b0*/  UIADD3 UR6, -UR6, 0x100000, URZ ;  /* 0x0010000006067890 */ /* 0x000fc8000fffe13f */
[----:B------:R-:W-:Y:S02]  /*01c0*/  USHF.L.U32 UR7, UR6, 0xb, URZ ;  /* 0x0000000b06077899 */ /* 0x000fe4000800063f */
[----:B------:R-:W-:Y:S02]  /*01d0*/  USHF.L.U32 UR6, UR6, 0x1, URZ ;  /* 0x0000000106067899 */ /* 0x000fe4000800063f */
[----:B0-----:R-:W-:Y:S02]  /*01e0*/  ULEA UR8, UR8, UR4, 0x18 ;  /* 0x0000000408087291 */ /* 0x001fe4000f8ec03f */
[----:B------:R-:W-:-:S04]  /*01f0*/  UIADD3 UR4, -UR5, 0x100000, URZ ;  /* 0x0010000005047890 */ /* 0x000fc8000fffe13f */
[----:B------:R-:W-:Y:S02]  /*0200*/  USHF.L.U32 UR5, UR4, 0xb, URZ ;  /* 0x0000000b04057899 */ /* 0x000fe4000800063f */
[----:B------:R-:W-:Y:S01]  /*0210*/  USHF.L.U32 UR4, UR4, 0x1, URZ ;  /* 0x0000000104047899 */ /* 0x000fe2000800063f */
[----:B------:R-:W0:Y:S11]  /*0220*/  FENCE.VIEW.ASYNC.S ;  /* 0x00000000000073c6 */ /* 0x000e360000000000 */
[----:B0-----:R0:W1:Y:S01]  /*0230*/  SYNCS.EXCH.64 URZ, [UR8], UR4 ;  /* 0x00000004083f75b2 */ /* 0x0010620008000100 */
[----:B------:R0:W2:Y:S01]  /*0240*/  SYNCS.EXCH.64 URZ, [UR8+0x18], UR6 ;  /* 0x00001806083f75b2 */ /* 0x0000a20008000100 */
[----:B------:R0:W3:Y:S01]  /*0250*/  SYNCS.EXCH.64 URZ, [UR8+0x8], UR4 ;  /* 0x00000804083f75b2 */ /* 0x0000e20008000100 */
[----:B------:R0:W4:Y:S01]  /*0260*/  SYNCS.EXCH.64 URZ, [UR8+0x20], UR6 ;  /* 0x00002006083f75b2 */ /* 0x0001220008000100 */
[----:B------:R0:W0:Y:S01]  /*0270*/  SYNCS.EXCH.64 URZ, [UR8+0x10], UR4 ;  /* 0x00001004083f75b2 */ /* 0x0000220008000100 */
[----:B------:R0:W0:Y:S01]  /*0280*/  SYNCS.EXCH.64 URZ, [UR8+0x28], UR6 ;  /* 0x00002806083f75b2 */ /* 0x0000220008000100 */
[----:B------:R-:W-:Y:S01]  /*0290*/  NOP ;  /* 0x0000000000007918 */ /* 0x000fe20000000000 */
.L_x_2:
[----:B------:R-:W-:Y:S01]  /*02a0*/  SHF.R.S32.HI R7, RZ, 0x1f, R18 ;  /* 0x0000001fff077819 */ /* 0x000fe20000011412 */
[----:B------:R-:W5:Y:S01]  /*02b0*/  SHFL.IDX PT, R0, R0, RZ, 0x1f ;  /* 0x00001fff00007589 */ /* 0x000f6200000e0000 */
[----:B0-----:R-:W0:Y:S01]  /*02c0*/  S2UR UR8, SR_CTAID.X ;  /* 0x00000000000879c3 */ /* 0x001e220000002500 */
[----:B------:R-:W-:Y:S02]  /*02d0*/  ELECT P0, URZ, PT ;  /* 0x00000000003f782f */ /* 0x000fe40003800000 */
[----:B------:R-:W-:Y:S01]  /*02e0*/  LEA.HI R7, R7, R18, RZ, 0x7 ;  /* 0x0000001207077211 */ /* 0x000fe200078f38ff */
[----:B------:R-:W1:Y:S01]  /*02f0*/  S2R R4, SR_CTAID.Y ;  /* 0x0000000000047919 */ /* 0x000e620000002600 */
[----:B------:R-:W-:Y:S01]  /*0300*/  SHF.R.S32.HI R8, RZ, 0x1f, R3 ;  /* 0x0000001fff087819 */ /* 0x000fe20000011403 */
[----:B------:R-:W-:Y:S01]  /*0310*/  ULDC UR4, c[0x0][0x150] ;  /* 0x0000540000047ab9 */ /* 0x000fe20000000800 */
[----:B------:R-:W-:Y:S01]  /*0320*/  LOP3.LUT R7, R7, 0xffffff80, RZ, 0xc0, !PT ;  /* 0xffffff8007077812 */ /* 0x000fe200078ec0ff */
[----:B------:R-:W-:Y:S01]  /*0330*/  NOP ;  /* 0x0000000000007918 */ /* 0x000fe20000000000 */
[----:B------:R-:W-:Y:S01]  /*0340*/  LEA.HI R8, R8, R3, RZ, 0x2 ;  /* 0x0000000308087211 */ /* 0x000fe200078f10ff */
[----:B------:R-:W2:Y:S01]  /*0350*/  LDC R10, c[0x0][0x144] ;  /* 0x00005100ff0a7b82 */ /* 0x000ea20000000800 */
[----:B------:R-:W-:Y:S01]  /*0360*/  NOP ;  /* 0x0000000000007918 */ /* 0x000fe20000000000 */
[----:B------:R-:W-:Y:S01]  /*0370*/  IMAD.IADD R6, R18, 0x1, -R7 ;  /* 0x0000000112067824 */ /* 0x000fe200078e0a07 */
[----:B------:R-:W-:Y:S01]  /*0380*/  LOP3.LUT R8, R8, 0x3ffffffc, RZ, 0xc0, !PT ;  /* 0x3ffffffc08087812 */ /* 0x000fe200078ec0ff */
[----:B------:R-:W-:Y:S01]  /*0390*/  IMAD.MOV.U32 R23, RZ, RZ, 0x1 ;  /* 0x00000001ff177424 */ /* 0x000fe200078e00ff */
[----:B------:R-:W-:-:S02]  /*03a0*/  ISETP.NE.AND P3, PT, R5, RZ, PT ;  /* 0x000000ff0500720c */ /* 0x000fc40003f65270 */
[----:B------:R-:W-:Y:S01]  /*03b0*/  SHF.R.S32.HI R7, RZ, 0x1f, R6 ;  /* 0x0000001fff077819 */ /* 0x000fe20000011406 */
[----:B------:R-:W-:Y:S01]  /*03c0*/  IMAD.IADD R8, R3, 0x1, -R8 ;  /* 0x0000000103087824 */ /* 0x000fe200078e0a08 */
[----:B------:R-:W3:Y:S02]  /*03d0*/  LDC R13, c[0x0][0x140] ;  /* 0x00005000ff0d7b82 */ /* 0x000ee40000000800 */
[----:B------:R-:W-:Y:S02]  /*03e0*/  LEA.HI R7, R7, R6, RZ, 0x3 ;  /* 0x0000000607077211 */ /* 0x000fe400078f18ff */
[----:B-----5:R-:W-:Y:S02]  /*03f0*/  ISETP.NE.OR P0, PT, R0, RZ, !P0 ;  /* 0x000000ff0000720c */ /* 0x020fe40004705670 */
[--C-:B------:R-:W-:Y:S02]  /*0400*/  SHF.R.S32.HI R0, RZ, 0x3, R7.reuse ;  /* 0x00000003ff007819 */ /* 0x100fe40000011407 */
[----:B------:R-:W-:-:S02]  /*0410*/  SHF.R.S32.HI R7, RZ, 0x1f, R7 ;  /* 0x0000001fff077819 */ /* 0x000fc40000011407 */
[----:B0-----:R-:W-:Y:S02]  /*0420*/  I2FP.F32.U32 R9, UR8 ;  /* 0x0000000800097c45 */ /* 0x001fe40008201000 */
[----:B------:R-:W-:-:S03]  /*0430*/  LEA.HI R7, R7, R0, RZ, 0x2 ;  /* 0x0000000007077211 */ /* 0x000fc600078f10ff */
[----:B------:R-:W-:Y:S01]  /*0440*/  FMUL R9, R9, UR4 ;  /* 0x0000000409097c20 */ /* 0x000fe20008400000 */
[----:B------:R-:W-:Y:S01]  /*0450*/  LOP3.LUT R7, R7, 0xfffffffc, RZ, 0xc0, !PT ;  /* 0xfffffffc07077812 */ /* 0x000fe200078ec0ff */
[----:B------:R-:W-:Y:S01]  /*0460*/  VOTEU.ALL UP0, P0 ;  /* 0x00000000003f7886 */ /* 0x000fe20000000000 */
[----:B-1----:R-:W-:Y:S01]  /*0470*/  I2FP.F32.U32 R3, R4 ;  /* 0x0000000400037245 */ /* 0x002fe20000201000 */
[----:B------:R-:W-:Y:S01]  /*0480*/  ULDC UR4, c[0x0][0x154] ;  /* 0x0000550000047ab9 */ /* 0x000fe20000000800 */
[----:B------:R-:W-:Y:S01]  /*0490*/  VOTEU.ALL UP1, P0 ;  /* 0x00000000003f7886 */ /* 0x000fe20000020000 */
[----:B------:R-:W0:Y:S01]  /*04a0*/  F2I.U32.TRUNC.NTZ R9, R9 ;  /* 0x0000000900097305 */ /* 0x000e22000020f000 */
[----:B------:R-:W-:Y:S01]  /*04b0*/  IMAD.IADD R7, R0, 0x1, -R7 ;  /* 0x0000000100077824 */ /* 0x000fe200078e0a07 */
[----:B------:R-:W1:Y:S01]  /*04c0*/  @!UP0 S2UR UR7, SR_CgaCtaId ;  /* 0x00000000000789c3 */ /* 0x000e620000008800 */
[----:B------:R-:W-:Y:S01]  /*04d0*/  FMUL R12, R3, UR4 ;  /* 0x00000004030c7c20 */ /* 0x000fe20008400000 */
[----:B------:R-:W-:Y:S01]  /*04e0*/  UMOV UR4, 0x20 ;  /* 0x0000002000047882 */ /* 0x000fe20000000000 */
[----:B------:R-:W-:Y:S01]  /*04f0*/  IMAD R8, R8, 0x4, R7 ;  /* 0x0000000408087824 */ /* 0x000fe200078e0207 */
[----:B------:R-:W-:Y:S01]  /*0500*/  @!UP0 UMOV UR6, 0x400 ;  /* 0x0000040000068882 */ /* 0x000fe20000000000 */
[----:B------:R-:W-:-:S04]  /*0510*/  @!UP0 UIADD3 UR4, -UR4, 0x100000, URZ ;  /* 0x0010000004048890 */ /* 0x000fc8000fffe13f */
[----:B------:R-:W-:Y:S02]  /*0520*/  @!UP0 USHF.L.U32 UR5, UR4, 0xb, URZ ;  /* 0x0000000b04058899 */ /* 0x000fe4000800063f */
[----:B------:R-:W-:Y:S01]  /*0530*/  @!UP0 USHF.L.U32 UR4, UR4, 0x1, URZ ;  /* 0x0000000104048899 */ /* 0x000fe2000800063f */
[----:B---3--:R-:W-:Y:S01]  /*0540*/  ISETP.EQ.U32.AND P2, PT, R13, 0x1, PT ;  /* 0x000000010d00780c */ /* 0x008fe20003f42070 */
[----:B------:R-:W3:Y:S01]  /*0550*/  F2I.U32.TRUNC.NTZ R12, R12 ;  /* 0x0000000c000c7305 */ /* 0x000ee2000020f000 */
[----:B------:R-:W-:Y:S01]  /*0560*/  LEA.HI R0, R8, R8, RZ, 0x1 ;  /* 0x0000000808007211 */ /* 0x000fe200078f08ff */
[----:B------:R-:W5:Y:S03]  /*0570*/  LDC R7, c[0x0][0x148] ;  /* 0x00005200ff077b82 */ /* 0x000f660000000800 */
[----:B------:R-:W-:Y:S01]  /*0580*/  LOP3.LUT R11, R0, 0xfffffffe, RZ, 0xc0, !PT ;  /* 0xfffffffe000b7812 */ /* 0x000fe200078ec0ff */
[----:B0-----:R-:W-:Y:S01]  /*0590*/  IMAD.MOV R15, RZ, RZ, -R9 ;  /* 0x000000ffff0f7224 */ /* 0x001fe200078e0a09 */
[----:B------:R-:W-:-:S03]  /*05a0*/  SHF.R.S32.HI R9, RZ, 0x1f, R2 ;  /* 0x0000001fff097819 */ /* 0x000fc60000011402 */
[----:B--2---:R-:W-:Y:S01]  /*05b0*/  IMAD R3, R10, R15, UR8 ;  /* 0x000000080a037e24 */ /* 0x004fe2000f8e020f */
[----:B------:R-:W-:Y:S01]  /*05c0*/  LEA.HI R9, R9, R2, RZ, 0x2 ;  /* 0x0000000209097211 */ /* 0x000fe200078f10ff */
[C---:B------:R-:W-:Y:S02]  /*05d0*/  IMAD.IADD R0, R8.reuse, 0x1, -R11 ;  /* 0x0000000108007824 */ /* 0x040fe400078e0a0b */
[----:B------:R-:W-:Y:S01]  /*05e0*/  IMAD.SHL.U32 R11, R8, 0x4, RZ ;  /* 0x00000004080b7824 */ /* 0x000fe200078e00ff */
[----:B------:R-:W-:Y:S01]  /*05f0*/  LOP3.LUT R9, R9, 0xfffffffc, RZ, 0xc0, !PT ;  /* 0xfffffffc09097812 */ /* 0x000fe200078ec0ff */
[----:B---3--:R-:W-:Y:S01]  /*0600*/  IMAD.MOV R24, RZ, RZ, -R12 ;  /* 0x000000ffff187224 */ /* 0x008fe200078e0a0c */
[----:B------:R-:W-:Y:S01]  /*0610*/  ISETP.NE.AND P4, PT, R0, R3, PT ;  /* 0x000000030000720c */ /* 0x000fe20003f85270 */
[----:B-1----:R-:W-:Y:S01]  /*0620*/  @!UP0 ULEA UR6, UR7, UR6, 0x18 ;  /* 0x0000000607068291 */ /* 0x002fe2000f8ec03f */
[----:B------:R-:W-:Y:S01]  /*0630*/  LOP3.LUT R22, R8, 0xc, R11, 0x78, !PT ;  /* 0x0000000c08167812 */ /* 0x000fe200078e780b */
[----:B------:R-:W-:Y:S01]  /*0640*/  IMAD.IADD R0, R2, 0x1, -R9 ;  /* 0x0000000102007824 */ /* 0x000fe200078e0a09 */
[----:B------:R-:W-:Y:S01]  /*0650*/  VOTEU.ALL UP0, P0 ;  /* 0x00000000003f7886 */ /* 0x000fe20000000000 */
[----:B------:R-:W-:Y:S01]  /*0660*/  LOP3.LUT P0, RZ, R6, 0x7, RZ, 0xc0, !PT ;  /* 0x0000000706ff7812 */ /* 0x000fe2000780c0ff */
[----:B------:R-:W-:-:S02]  /*0670*/  VIADD R6, R5, 0xffffffff ;  /* 0xffffffff05067836 */ /* 0x000fc40000000000 */
[----:B------:R-:W-:Y:S01]  /*0680*/  ISETP.NE.AND P1, PT, R0, 0x3, PT ;  /* 0x000000030000780c */ /* 0x000fe20003f25270 */
[----:B-----5:R-:W-:Y:S01]  /*0690*/  IMAD R9, R7, R24, R4 ;  /* 0x0000001807097224 */ /* 0x020fe200078e0204 */
[----:B------:R-:W-:Y:S02]  /*06a0*/  ISETP.LT.U32.AND P0, PT, R22, 0x2, !P0 ;  /* 0x000000021600780c */ /* 0x000fe40004701070 */
[----:B------:R-:W-:Y:S01]  /*06b0*/  ISETP.EQ.OR P1, PT, R0, RZ, !P1 ;  /* 0x000000ff0000720c */ /* 0x000fe20004f22670 */
[----:B------:R-:W0:Y:S02]  /*06c0*/  FENCE.VIEW.ASYNC.S ;  /* 0x00000000000073c6 */ /* 0x000e240000000000 */
[----:B0-----:R0:W1:Y:S01]  /*06d0*/  @!UP0 SYNCS.EXCH.64 URZ, [UR6+0x40], UR4 ;  /* 0x00004004063f85b2 */ /* 0x0010620008000100 */
[----:B------:R-:W-:Y:S02]  /*06e0*/  @P4 LEA.HI R2, R22, R22, RZ, 0x1 ;  /* 0x0000001616024211 */ /* 0x000fe400078f08ff */
[----:B------:R-:W-:-:S02]  /*06f0*/  ISETP.EQ.AND P1, PT, R5, RZ, P1 ;  /* 0x000000ff0500720c */ /* 0x000fc40000f22270 */
[----:B------:R-:W-:Y:S02]  /*0700*/  @P4 SHF.R.S32.HI R2, RZ, 0x1, R2 ;  /* 0x00000001ff024819 */ /* 0x000fe40000011402 */
[----:B------:R-:W-:Y:S02]  /*0710*/  ISETP.GE.U32.AND P6, PT, R6, 0x2, PT ;  /* 0x000000020600780c */ /* 0x000fe40003fc6070 */
[----:B------:R-:W-:Y:S02]  /*0720*/  @P4 ISETP.NE.AND P5, PT, R2, R9, PT ;  /* 0x000000090200420c */ /* 0x000fe40003fa5270 */
[----:B------:R-:W-:Y:S02]  /*0730*/  SEL R2, RZ, 0x1, !P0 ;  /* 0x00000001ff027807 */ /* 0x000fe40004000000 */
[----:B------:R-:W-:Y:S02]  /*0740*/  @P4 SEL R23, RZ, 0x1, P5 ;  /* 0x00000001ff174807 */ /* 0x000fe40002800000 */
[----:B------:R-:W-:Y:S01]  /*0750*/  SEL R19, RZ, 0x1, !P1 ;  /* 0x00000001ff137807 */ /* 0x000fe20004800000 */
[----:B------:R0:W2:Y:S01]  /*0760*/  @!UP1 SYNCS.EXCH.64 URZ, [UR6+0x48], UR4 ;  /* 0x00004804063f95b2 */ /* 0x0000a20008000100 */
[----:B------:R-:W-:Y:S01]  /*0770*/  LOP3.LUT R23, R23, R2, RZ, 0xc0, !PT ;  /* 0x0000000217177212 */ /* 0x000fe200078ec0ff */
[----:B------:R-:W-:Y:S01]  /*0780*/  NOP ;  /* 0x0000000000007918 */ /* 0x000fe20000000000 */
[----:B------:R-:W-:Y:S01]  /*0790*/  SEL R19, R19, 0x2, P6 ;  /* 0x0000000213137807 */ /* 0x000fe20003000000 */
[----:B------:R-:W-:Y:S06]  /*07a0*/  @!P2 BRA `(.L_x_3) ;  /* 0x000000000008a947 */ /* 0x000fec0003800000 */
[----:B-12-4-:R-:W-:Y:S01]  /*07b0*/  UCGABAR_ARV ;  /* 0x00000000000079c7 */ /* 0x016fe20008000000 */
[----:B------:R-:W-:Y:S05]  /*07c0*/  BRA `(.L_x_4) ;  /* 0x0000000000047947 */ /* 0x000fea0003800000 */
.L_x_3:
[----:B-12-4-:R-:W-:Y:S01]  /*07d0*/  NOP ;  /* 0x0000000000007918 */ /* 0x016fe20000000000 */
.L_x_4:
[----:B------:R-:W1:Y:S01]  /*07e0*/  LDC R2, c[0x0][0x65c] ;  /* 0x00019700ff027b82 */ /* 0x000e620000000800 */
[----:B------:R-:W-:Y:S02]  /*07f0*/  IMAD.U32 R8, RZ, RZ, UR8 ;  /* 0x00000008ff087e24 */ /* 0x000fe4000f8e00ff */
[----:B------:R-:W-:Y:S01]  /*0800*/  IMAD.MOV.U32 R9, RZ, RZ, RZ ;  /* 0x000000ffff097224 */ /* 0x000fe200078e00ff */
[----:B-1----:R-:W-:-:S04]  /*0810*/  ISETP.NE.AND P1, PT, R2, 0x1, PT ;  /* 0x000000010200780c */ /* 0x002fc80003f25270 */
[----:B------:R-:W-:-:S09]  /*0820*/  P2R R5, PR, RZ, 0x2 ;  /* 0x00000002ff057803 */ /* 0x000fd20000000000 */
[----:B------:R-:W1:Y:S01]  /*0830*/  @P1 LDC R17, c[0x0][0x10] ;  /* 0x00000400ff111b82 */ /* 0x000e620000000800 */
[----:B------:R-:W-:Y:S02]  /*0840*/  @P1 IMAD.MOV.U32 R5, RZ, RZ, RZ ;  /* 0x000000ffff051224 */ /* 0x000fe400078e00ff */
[----:B------:R-:W-:-:S05]  /*0850*/  @P1 IMAD.MOV.U32 R13, RZ, RZ, RZ ;  /* 0x000000ffff0d1224 */ /* 0x000fca00078e00ff */
[----:B------:R-:W2:Y:S01]  /*0860*/  @!P1 LDC R11, c[0x0][0xc] ;  /* 0x00000300ff0b9b82 */ /* 0x000ea20000000800 */
[----:B-1----:R-:W-:-:S04]  /*0870*/  @P1 IMAD.WIDE.U32 R16, R17, UR8, R4 ;  /* 0x0000000811101c25 */ /* 0x002fc8000f8e0004 */
[----:B------:R-:W-:Y:S02]  /*0880*/  @P1 IMAD.IADD R17, R17, 0x1, R13 ;  /* 0x0000000111111824 */ /* 0x000fe400078e020d */
[----:B--2---:R-:W-:-:S04]  /*0890*/  @!P1 IMAD.WIDE.U32 R8, R4, R11, R8 ;  /* 0x0000000b04089225 */ /* 0x004fc800078e0008 */
[----:B------:R-:W-:Y:S02]  /*08a0*/  @!P1 IMAD.MOV.U32 R16, RZ, RZ, R8 ;  /* 0x000000ffff109224 */ /* 0x000fe400078e0008 */
[----:B------:R-:W-:Y:S01]  /*08b0*/  @!P1 IMAD.MOV.U32 R17, RZ, RZ, R9 ;  /* 0x000000ffff119224 */ /* 0x000fe200078e0009 */
[----:B------:R-:W-:Y:S06]  /*08c0*/  @!P2 BRA `(.L_x_5) ;  /* 0x00000000000ca947 */ /* 0x000fec0003800000 */
[----:B------:R-:W-:Y:S01]  /*08d0*/  UCGABAR_WAIT ;  /* 0x0000000000007dc7 */ /* 0x000fe20008000000 */
[----:B------:R-:W-:Y:S01]  /*08e0*/  CCTL.IVALL ;  /* 0x00000000ff00798f */ /* 0x000fe20002000000 */
[----:B------:R-:W-:Y:S05]  /*08f0*/  BRA `(.L_x_6) ;  /* 0x0000000000047947 */ /* 0x000fea0003800000 */
.L_x_5:
[----:B------:R-:W-:Y:S06]  /*0900*/  BAR.SYNC.DEFER_BLOCKING 0x0 ;  /* 0x0000000000007b1d */ /* 0x000fec0000010000 */
.L_x_6:
[----:B------:R-:W-:Y:S05]  /*0910*/  @!P3 BRA `(.L_x_7) ;  /* 0x000000380004b947 */ /* 0x000fea0003800000 */
[----:B------:R-:W-:-:S13]  /*0920*/  ISETP.GT.U32.AND P0, PT, R6, 0x1, PT ;  /* 0x000000010600780c */ /* 0x000fda0003f04070 */
[----:B0-----:R-:W-:Y:S05]  /*0930*/  @P0 EXIT ;  /* 0x000000000000094d */ /* 0x001fea0003800000 */
[----:B------:R-:W-:Y:S01]  /*0940*/  ULDC.64 UR4, c[0x0][0x650] ;  /* 0x0001940000047ab9 */ /* 0x000fe20000000a00 */
[----:B------:R-:W-:Y:S01]  /*0950*/  PRMT R0, RZ, 0x7610, R0 ;  /* 0x00007610ff007816 */ /* 0x000fe20000000000 */
[----:B------:R-:W-:Y:S01]  /*0960*/  IMAD.MOV.U32 R59, RZ, RZ, -0x1 ;  /* 0xffffffffff3b7424 */ /* 0x000fe200078e00ff */
[----:B------:R-:W-:Y:S01]  /*0970*/  ISETP.GE.U32.AND P0, PT, R16, UR4, PT ;  /* 0x0000000410007c0c */ /* 0x000fe2000bf06070 */
[----:B------:R-:W-:Y:S02]  /*0980*/  IMAD.MOV.U32 R60, RZ, RZ, -0x1 ;  /* 0xffffffffff3c7424 */ /* 0x000fe400078e00ff */
[----:B------:R-:W-:Y:S01]  /*0990*/  IMAD.MOV.U32 R61, RZ, RZ, -0x1 ;  /* 0xffffffffff3d7424 */ /* 0x000fe200078e00ff */
[----:B------:R-:W-:-:S13]  /*09a0*/  ISETP.GE.U32.AND.EX P0, PT, R17, UR5, PT, P0 ;  /* 0x0000000511007c0c */ /* 0x000fda000bf06100 */
[----:B------:R-:W-:Y:S05]  /*09b0*/  @P0 BRA `(.L_x_8) ;  /* 0x0000000400280947 */ /* 0x000fea0003800000 */
[----:B------:R-:W0:Y:S01]  /*09c0*/  LDC.64 R20, c[0x0][0x628] ;  /* 0x00018a00ff147b82 */ /* 0x000e220000000a00 */
[----:B------:R-:W-:Y:S02]  /*09d0*/  IMAD.MOV.U32 R8, RZ, RZ, R16 ;  /* 0x000000ffff087224 */ /* 0x000fe400078e0010 */
[----:B------:R-:W-:-:S05]  /*09e0*/  IMAD.MOV.U32 R9, RZ, RZ, R17 ;  /* 0x000000ffff097224 */ /* 0x000fca00078e0011 */
[----:B------:R-:W1:Y:S08]  /*09f0*/  LDC R0, c[0x0][0x630] ;  /* 0x00018c00ff007b82 */ /* 0x000e700000000800 */
[----:B------:R-:W2:Y:S01]  /*0a00*/  LDC.64 R26, c[0x0][0x620] ;  /* 0x00018800ff1a7b82 */ /* 0x000ea20000000a00 */
[----:B0-----:R-:W-:-:S04]  /*0a10*/  ISETP.NE.U32.AND P0, PT, R20, RZ, PT ;  /* 0x000000ff1400720c */ /* 0x001fc80003f05070 */
[----:B------:R-:W-:-:S13]  /*0a20*/  ISETP.NE.AND.EX P0, PT, R21, RZ, PT, P0 ;  /* 0x000000ff1500720c */ /* 0x000fda0003f05300 */
[----:B-12---:R-:W-:Y:S05]  /*0a30*/  @!P0 BRA `(.L_x_9) ;  /* 0x0000000000288947 */ /* 0x006fea0003800000 */
[----:B------:R-:W0:Y:S02]  /*0a40*/  LDC R13, c[0x0][0x634] ;  /* 0x00018d00ff0d7b82 */ /* 0x000e240000000800 */
[----:B0-----:R-:W-:-:S05]  /*0a50*/  IADD3 R13, P0, R16, R13, RZ ;  /* 0x0000000d100d7210 */ /* 0x001fca0007f1e0ff */
[----:B------:R-:W-:-:S04]  /*0a60*/  IMAD.X R15, RZ, RZ, R17, P0 ;  /* 0x000000ffff0f7224 */ /* 0x000fc800000e0611 */
[----:B------:R-:W-:-:S04]  /*0a70*/  IMAD.WIDE.U32 R8, R15, R20, RZ ;  /* 0x000000140f087225 */ /* 0x000fc800078e00ff */
[----:B------:R-:W-:-:S04]  /*0a80*/  IMAD.WIDE.U32 R10, P0, R13, R21, R8 ;  /* 0x000000150d0a7225 */ /* 0x000fc80007800008 */
[----:B------:R-:W-:-:S04]  /*0a90*/  IMAD.WIDE.U32 R8, R13, R20, RZ ;  /* 0x000000140d087225 */ /* 0x000fc800078e00ff */
[----:B------:R-:W-:Y:S01]  /*0aa0*/  IMAD.X R13, RZ, RZ, RZ, P0 ;  /* 0x000000ffff0d7224 */ /* 0x000fe200000e06ff */
[----:B------:R-:W-:Y:S01]  /*0ab0*/  IADD3 RZ, P0, R9, R10, RZ ;  /* 0x0000000a09ff7210 */ /* 0x000fe20007f1e0ff */
[----:B------:R-:W-:-:S04]  /*0ac0*/  IMAD.MOV.U32 R12, RZ, RZ, R11 ;  /* 0x000000ffff0c7224 */ /* 0x000fc800078e000b */
[----:B------:R-:W-:-:S08]  /*0ad0*/  IMAD.WIDE.U32.X R8, R15, R21, R12, P0 ;  /* 0x000000150f087225 */ /* 0x000fd000000e040c */
.L_x_9:
[----:B------:R-:W0:Y:S01]  /*0ae0*/  LDC.64 R20, c[0x0][0x640] ;  /* 0x00019000ff147b82 */ /* 0x000e220000000a00 */
[--C-:B------:R-:W-:Y:S01]  /*0af0*/  SHF.R.U64 R61, R8, R0, R9.reuse ;  /* 0x00000000083d7219 */ /* 0x100fe20000001209 */
[----:B------:R-:W-:Y:S01]  /*0b00*/  IMAD R28, R7, R24, R4 ;  /* 0x00000018071c7224 */ /* 0x000fe200078e0204 */
[----:B------:R-:W-:Y:S01]  /*0b10*/  SHF.R.U32.HI R0, RZ, R0, R9 ;  /* 0x00000000ff007219 */ /* 0x000fe20000011609 */
[----:B------:R-:W-:Y:S01]  /*0b20*/  IMAD.MOV.U32 R25, RZ, RZ, 0x1 ;  /* 0x00000001ff197424 */ /* 0x000fe200078e00ff */
[----:B------:R-:W-:-:S03]  /*0b30*/  IADD3 R5, P0, RZ, -R61, RZ ;  /* 0x8000003dff057210 */ /* 0x000fc60007f1e0ff */
[----:B------:R-:W1:Y:S02]  /*0b40*/  LDC R6, c[0x0][0x618] ;  /* 0x00018600ff067b82 */ /* 0x000e640000000800 */
[----:B------:R-:W-:-:S04]  /*0b50*/  IMAD.X R9, RZ, RZ, ~R0, P0 ;  /* 0x000000ffff097224 */ /* 0x000fc800000e0e00 */
[-C--:B------:R-:W-:Y:S02]  /*0b60*/  IMAD R0, R9, R26.reuse, RZ ;  /* 0x0000001a09007224 */ /* 0x080fe400078e02ff */
[----:B------:R-:W2:Y:S01]  /*0b70*/  LDC R11, c[0x0][0x608] ;  /* 0x00018200ff0b7b82 */ /* 0x000ea20000000800 */
[----:B------:R-:W-:-:S04]  /*0b80*/  IMAD.WIDE.U32 R8, R5, R26, R16 ;  /* 0x0000001a05087225 */ /* 0x000fc800078e0010 */
[----:B------:R-:W-:-:S03]  /*0b90*/  IMAD R5, R5, R27, R0 ;  /* 0x0000001b05057224 */ /* 0x000fc600078e0200 */
[----:B------:R-:W3:Y:S01]  /*0ba0*/  LDC R12, c[0x0][0x658] ;  /* 0x00019600ff0c7b82 */ /* 0x000ee20000000800 */
[----:B0-----:R-:W-:Y:S01]  /*0bb0*/  ISETP.NE.U32.AND P0, PT, R20, RZ, PT ;  /* 0x000000ff1400720c */ /* 0x001fe20003f05070 */
[----:B------:R-:W-:Y:S02]  /*0bc0*/  IMAD.IADD R5, R9, 0x1, R5 ;  /* 0x0000000109057824 */ /* 0x000fe400078e0205 */
[----:B------:R-:W-:Y:S01]  /*0bd0*/  IMAD.MOV.U32 R9, RZ, RZ, -0x1 ;  /* 0xffffffffff097424 */ /* 0x000fe200078e00ff */
[----:B------:R-:W-:-:S03]  /*0be0*/  ISETP.NE.AND.EX P0, PT, R21, RZ, PT, P0 ;  /* 0x000000ff1500720c */ /* 0x000fc60003f05300 */
[----:B------:R-:W0:Y:S01]  /*0bf0*/  LDC R15, c[0x0][0x600] ;  /* 0x00018000ff0f7b82 */ /* 0x000e220000000800 */
[-CC-:B-1----:R-:W-:Y:S02]  /*0c00*/  SHF.R.U64 R13, R8, R6.reuse, R5.reuse ;  /* 0x00000006080d7219 */ /* 0x182fe40000001205 */
[----:B------:R-:W-:-:S05]  /*0c10*/  SHF.R.U32.HI R0, RZ, R6, R5 ;  /* 0x00000006ff007219 */ /* 0x000fca0000011605 */
[----:B------:R-:W1:Y:S01]  /*0c20*/  LDC R14, c[0x0][0x648] ;  /* 0x00019200ff0e7b82 */ /* 0x000e620000000800 */
[-CC-:B--2---:R-:W-:Y:S02]  /*0c30*/  SHF.R.U64 R29, R13, R11.reuse, R0.reuse ;  /* 0x0000000b0d1d7219 */ /* 0x184fe40000001200 */
[----:B------:R-:W-:-:S05]  /*0c40*/  SHF.R.U32.HI R5, RZ, R11, R0 ;  /* 0x0000000bff057219 */ /* 0x000fca0000011600 */
[----:B------:R-:W2:Y:S01]  /*0c50*/  LDC R26, c[0x0][0x638] ;  /* 0x00018e00ff1a7b82 */ /* 0x000ea20000000800 */
[-CC-:B---3--:R-:W-:Y:S02]  /*0c60*/  SHF.R.U64 R24, R29, R12.reuse, R5.reuse ;  /* 0x0000000c1d187219 */ /* 0x188fe40000001205 */
[-C--:B------:R-:W-:Y:S02]  /*0c70*/  SHF.L.U32 R0, R9, R12.reuse, RZ ;  /* 0x0000000c09007219 */ /* 0x080fe400000006ff */
[----:B------:R-:W-:Y:S01]  /*0c80*/  SHF.R.U32.HI R5, RZ, R12, R5 ;  /* 0x0000000cff057219 */ /* 0x000fe20000011605 */
[----:B------:R-:W-:Y:S01]  /*0c90*/  IMAD.MOV.U32 R4, RZ, RZ, R24 ;  /* 0x000000ffff047224 */ /* 0x000fe200078e0018 */
[----:B------:R-:W-:Y:S01]  /*0ca0*/  LOP3.LUT R10, RZ, R0, RZ, 0x33, !PT ;  /* 0x00000000ff0a7212 */ /* 0x000fe200078e33ff */
[----:B------:R-:W3:Y:S01]  /*0cb0*/  LDC R27, c[0x0][0x610] ;  /* 0x00018400ff1b7b82 */ /* 0x000ee20000000800 */
[----:B------:R-:W-:Y:S05]  /*0cc0*/  @!P0 BRA `(.L_x_10) ;  /* 0x0000000000288947 */ /* 0x000fea0003800000 */
[----:B------:R-:W4:Y:S02]  /*0cd0*/  LDC R9, c[0x0][0x64c] ;  /* 0x00019300ff097b82 */ /* 0x000f240000000800 */
[----:B----4-:R-:W-:-:S05]  /*0ce0*/  IADD3 R9, P0, R24, R9, RZ ;  /* 0x0000000918097210 */ /* 0x010fca0007f1e0ff */
        /* <DEDUP_REMOVED lines=8> */
.L_x_10:
[----:B-1----:R-:W-:Y:S01]  /*0d70*/  SHF.R.U64 R4, R4, R14, R5 ;  /* 0x0000000e04047219 */ /* 0x002fe20000001205 */
[----:B0-----:R-:W-:Y:S01]  /*0d80*/  VIADD R6, R15, 0xffffffff ;  /* 0xffffffff0f067836 */ /* 0x001fe20000000000 */
[----:B------:R-:W-:Y:S02]  /*0d90*/  SHF.L.U32 R0, R25, R12, RZ ;  /* 0x0000000c19007219 */ /* 0x000fe400000006ff */
[----:B------:R-:W-:Y:S01]  /*0da0*/  LOP3.LUT R5, R29, R10, RZ, 0xc0, !PT ;  /* 0x0000000a1d057212 */ /* 0x000fe200078ec0ff */
[----:B------:R-:W-:Y:S01]  /*0db0*/  IMAD.MOV R7, RZ, RZ, -R4 ;  /* 0x000000ffff077224 */ /* 0x000fe200078e0a04 */
[----:B------:R-:W-:Y:S02]  /*0dc0*/  SEL R3, R3, R28, !P1 ;  /* 0x0000001c03037207 */ /* 0x000fe40004800000 */
[----:B------:R-:W-:Y:S01]  /*0dd0*/  LOP3.LUT R6, R13, R6, RZ, 0xc0, !PT ;  /* 0x000000060d067212 */ /* 0x000fe200078ec0ff */
[----:B------:R-:W-:Y:S02]  /*0de0*/  IMAD R4, R0, R4, R5 ;  /* 0x0000000400047224 */ /* 0x000fe400078e0205 */
[----:B--2---:R-:W-:-:S02]  /*0df0*/  IMAD R0, R7, R26, R24 ;  /* 0x0000001a07007224 */ /* 0x004fc400078e0218 */
[----:B---3--:R-:W-:Y:S02]  /*0e00*/  IMAD R3, R4, R27, R3 ;  /* 0x0000001b04037224 */ /* 0x008fe400078e0203 */
[----:B------:R-:W-:Y:S02]  /*0e10*/  IMAD.MOV.U32 R5, RZ, RZ, 0x1 ;  /* 0x00000001ff057424 */ /* 0x000fe400078e00ff */
[----:B------:R-:W-:-:S03]  /*0e20*/  IMAD R4, R0, R15, R6 ;  /* 0x0000000f00047224 */ /* 0x000fc600078e0206 */
[----:B------:R-:W-:Y:S02]  /*0e30*/  PRMT R0, R5, 0x7610, R0 ;  /* 0x0000761005007816 */ /* 0x000fe40000000000 */
[----:B------:R-:W-:Y:S02]  /*0e40*/  SEL R60, R4, R3, !P1 ;  /* 0x00000003043c7207 */ /* 0x000fe40004800000 */
[----:B------:R-:W-:-:S07]  /*0e50*/  SEL R59, R3, R4, !P1 ;  /* 0x00000004033b7207 */ /* 0x000fce0004800000 */
.L_x_8:
[----:B------:R-:W-:-:S08]  /*0e60*/  NOP ;  /* 0x0000000000007918 */ /* 0x000fd00000000000 */
[----:B------:R-:W0:Y:S02]  /*0e70*/  USETMAXREG.TRY_ALLOC.CTAPOOL UP0, 0xe8 ;  /* 0x000000e8000079c8 */ /* 0x000e240008000600 */
[----:B0-----:R-:W-:-:S13]  /*0e80*/  PLOP3.LUT P0, PT, PT, PT, UP0, 0x80, 0x0 ;  /* 0x000000000000781c */ /* 0x001fda0003f0f008 */
[----:B------:R-:W-:Y:S05]  /*0e90*/  @!P0 BRA `(.L_x_8) ;  /* 0xfffffffc00f08947 */ /* 0x000fea000383ffff */
[----:B------:R-:W-:Y:S01]  /*0ea0*/  ULDC.64 UR4, c[0x0][0x598] ;  /* 0x0001660000047ab9 */ /* 0x000fe20000000a00 */
[----:B------:R-:W-:Y:S01]  /*0eb0*/  ULDC.64 UR36, c[0x0][0x208] ;  /* 0x0000820000247ab9 */ /* 0x000fe20000000a00 */
[----:B------:R-:W-:-:S04]  /*0ec0*/  ISETP.NE.U32.AND P0, PT, RZ, UR4, PT ;  /* 0x00000004ff007c0c */ /* 0x000fc8000bf05070 */
[----:B------:R-:W-:-:S13]  /*0ed0*/  ISETP.NE.AND.EX P0, PT, RZ, UR5, PT, P0 ;  /* 0x00000005ff007c0c */ /* 0x000fda000bf05300 */
[----:B------:R-:W-:Y:S05]  /*0ee0*/  @!P0 BRA `(.L_x_11) ;  /* 0x00000000001c8947 */ /* 0x000fea0003800000 */
[----:B------:R-:W0:Y:S02]  /*0ef0*/  LDC.64 R4, c[0x0][0x598] ;  /* 0x00016600ff047b82 */ /* 0x000e240000000a00 */
[----:B0-----:R-:W2:Y:S02]  /*0f00*/  LDG.E.64 R4, desc[UR36][R4.64] ;  /* 0x0000002404047981 */ /* 0x001ea4000c1e1b00 */
[----:B--2---:R-:W-:-:S04]  /*0f10*/  ISETP.NE.U32.AND P0, PT, R4, RZ, PT ;  /* 0x000000ff0400720c */ /* 0x004fc80003f05070 */
[----:B------:R-:W-:-:S13]  /*0f20*/  ISETP.NE.AND.EX P0, PT, R5, RZ, PT, P0 ;  /* 0x000000ff0500720c */ /* 0x000fda0003f05300 */
[----:B------:R-:W-:Y:S05]  /*0f30*/  @!P0 BRA `(.L_x_11) ;  /* 0x0000000000088947 */ /* 0x000fea0003800000 */
[----:B------:R0:W5:Y:S01]  /*0f40*/  LD.E R56, desc[UR36][R4.64] ;  /* 0x0000002404387980 */ /* 0x000162000c101900 */
[----:B------:R-:W-:Y:S05]  /*0f50*/  BRA `(.L_x_12) ;  /* 0x0000000000247947 */ /* 0x000fea0003800000 */
.L_x_11:
[----:B------:R-:W-:Y:S02]  /*0f60*/  ULDC.64 UR4, c[0x0][0x588] ;  /* 0x0001620000047ab9 */ /* 0x000fe40000000a00 */
[----:B------:R-:W-:-:S04]  /*0f70*/  ISETP.NE.U32.AND P0, PT, RZ, UR4, PT ;  /* 0x00000004ff007c0c */ /* 0x000fc8000bf05070 */
[----:B------:R-:W-:-:S13]  /*0f80*/  ISETP.NE.AND.EX P0, PT, RZ, UR5, PT, P0 ;  /* 0x00000005ff007c0c */ /* 0x000fda000bf05300 */
[----:B------:R-:W-:Y:S05]  /*0f90*/  @!P0 BRA `(.L_x_13) ;  /* 0x00000000000c8947 */ /* 0x000fea0003800000 */
[----:B------:R-:W0:Y:S02]  /*0fa0*/  LDC.64 R56, c[0x0][0x588] ;  /* 0x00016200ff387b82 */ /* 0x000e240000000a00 */
[----:B0-----:R1:W5:Y:S01]  /*0fb0*/  LDG.E R56, desc[UR36][R56.64] ;  /* 0x0000002438387981 */ /* 0x001362000c1e1900 */
[----:B------:R-:W-:Y:S05]  /*0fc0*/  BRA `(.L_x_12) ;  /* 0x0000000000087947 */ /* 0x000fea0003800000 */
.L_x_13:
[----:B------:R-:W-:Y:S02]  /*0fd0*/  ULDC UR4, c[0x0][0x580] ;  /* 0x0001600000047ab9 */ /* 0x000fe40000000800 */
[----:B------:R-:W-:-:S07]  /*0fe0*/  IMAD.U32 R56, RZ, RZ, UR4 ;  /* 0x00000004ff387e24 */ /* 0x000fce000f8e00ff */
.L_x_12:
[----:B------:R-:W-:Y:S02]  /*0ff0*/  ULDC.64 UR4, c[0x0][0x5a0] ;  /* 0x0001680000047ab9 */ /* 0x000fe40000000a00 */
[----:B------:R-:W-:-:S04]  /*1000*/  ISETP.NE.U32.AND P0, PT, RZ, UR4, PT ;  /* 0x00000004ff007c0c */ /* 0x000fc8000bf05070 */
[----:B------:R-:W-:-:S13]  /*1010*/  ISETP.NE.AND.EX P0, PT, RZ, UR5, PT, P0 ;  /* 0x00000005ff007c0c */ /* 0x000fda000bf05300 */
[----:B------:R-:W-:Y:S05]  /*1020*/  @!P0 BRA `(.L_x_14) ;  /* 0x00000000001c8947 */ /* 0x000fea0003800000 */
[----:B0-----:R-:W0:Y:S02]  /*1030*/  LDC.64 R4, c[0x0][0x5a0] ;  /* 0x00016800ff047b82 */ /* 0x001e240000000a00 */
[----:B0-----:R-:W2:Y:S02]  /*1040*/  LDG.E.64 R4, desc[UR36][R4.64] ;  /* 0x0000002404047981 */ /* 0x001ea4000c1e1b00 */
[----:B--2---:R-:W-:-:S04]  /*1050*/  ISETP.NE.U32.AND P0, PT, R4, RZ, PT ;  /* 0x000000ff0400720c */ /* 0x004fc80003f05070 */
[----:B------:R-:W-:-:S13]  /*1060*/  ISETP.NE.AND.EX P0, PT, R5, RZ, PT, P0 ;  /* 0x000000ff0500720c */ /* 0x000fda0003f05300 */
[----:B------:R-:W-:Y:S05]  /*1070*/  @!P0 BRA `(.L_x_14) ;  /* 0x0000000000088947 */ /* 0x000fea0003800000 */
[----:B-1----:R0:W5:Y:S01]  /*1080*/  LD.E R57, desc[UR36][R4.64] ;  /* 0x0000002404397980 */ /* 0x002162000c101900 */
[----:B------:R-:W-:Y:S05]  /*1090*/  BRA `(.L_x_15) ;  /* 0x0000000000247947 */ /* 0x000fea0003800000 */
.L_x_14:
[----:B------:R-:W-:Y:S02]  /*10a0*/  ULDC.64 UR4, c[0x0][0x590] ;  /* 0x0001640000047ab9 */ /* 0x000fe40000000a00 */
[----:B------:R-:W-:-:S04]  /*10b0*/  ISETP.NE.U32.AND P0, PT, RZ, UR4, PT ;  /* 0x00000004ff007c0c */ /* 0x000fc8000bf05070 */
[----:B------:R-:W-:-:S13]  /*10c0*/  ISETP.NE.AND.EX P0, PT, RZ, UR5, PT, P0 ;  /* 0x00000005ff007c0c */ /* 0x000fda000bf05300 */
[----:B------:R-:W-:Y:S05]  /*10d0*/  @!P0 BRA `(.L_x_16) ;  /* 0x00000000000c8947 */ /* 0x000fea0003800000 */
[----:B0-----:R-:W1:Y:S02]  /*10e0*/  LDC.64 R4, c[0x0][0x590] ;  /* 0x00016400ff047b82 */ /* 0x001e640000000a00 */
[----:B-1----:R1:W5:Y:S01]  /*10f0*/  LDG.E R57, desc[UR36][R4.64] ;  /* 0x0000002404397981 */ /* 0x002362000c1e1900 */
[----:B------:R-:W-:Y:S05]  /*1100*/  BRA `(.L_x_15) ;  /* 0x0000000000087947 */ /* 0x000fea0003800000 */
.L_x_16:
[----:B------:R-:W-:Y:S02]  /*1110*/  ULDC UR4, c[0x0][0x584] ;  /* 0x0001610000047ab9 */ /* 0x000fe40000000800 */
[----:B-1----:R-:W-:-:S07]  /*1120*/  IMAD.U32 R57, RZ, RZ, UR4 ;  /* 0x00000004ff397e24 */ /* 0x002fce000f8e00ff */
.L_x_15:
[----:B------:R-:W-:-:S13]  /*1130*/  LOP3.LUT P0, RZ, R0, 0xff, RZ, 0xc0, !PT ;  /* 0x000000ff00ff7812 */ /* 0x000fda000780c0ff */
[----:B------:R-:W-:Y:S05]  /*1140*/  @!P0 EXIT ;  /* 0x000000000000894d */ /* 0x000fea0003800000 */
[----:B------:R-:W-:Y:S01]  /*1150*/  ULDC UR4, c[0x0][0x28c] ;  /* 0x0000a30000047ab9 */ /* 0x000fe20000000800 */
[----:B------:R-:W-:Y:S01]  /*1160*/  UMOV UR38, URZ ;  /* 0x0000003f00267c82 */ /* 0x000fe20008000000 */
[----:B------:R-:W-:Y:S01]  /*1170*/  UIADD3 UR4, UR4, 0x3f, URZ ;  /* 0x0000003f04047890 */ /* 0x000fe2000fffe03f */
[----:B------:R-:W-:-:S03]  /*1180*/  UMOV UR39, URZ ;  /* 0x0000003f00277c82 */ /* 0x000fc60008000000 */
[----:B------:R-:W-:-:S04]  /*1190*/  USHF.R.S32.HI UR5, URZ, 0x1f, UR4 ;  /* 0x0000001f3f057899 */ /* 0x000fc80008011404 */
[----:B------:R-:W-:-:S04]  /*11a0*/  ULEA.HI UR5, UR5, UR4, URZ, 0x6 ;  /* 0x0000000405057291 */ /* 0x000fc8000f8f303f */
[----:B------:R-:W-:-:S12]  /*11b0*/  USHF.R.S32.HI UR40, URZ, 0x6, UR5 ;  /* 0x000000063f287899 */ /* 0x000fd80008011405 */
.L_x_104:
[----:B------:R-:W-:Y:S01]  /*11c0*/  LOP3.LUT R0, R18, 0x80, RZ, 0xc0, !PT ;  /* 0x0000008012007812 */ /* 0x000fe200078ec0ff */
[----:B------:R-:W2:Y:S01]  /*11d0*/  S2UR UR7, SR_CgaCtaId ;  /* 0x00000000000779c3 */ /* 0x000ea20000008800 */
[----:B------:R-:W-:Y:S02]  /*11e0*/  UMOV UR6, 0x400 ;  /* 0x0000040000067882 */ /* 0x000fe40000000000 */
[----:B------:R-:W-:-:S06]  /*11f0*/  SHF.R.U32.HI R0, RZ, 0x7, R0 ;  /* 0x00000007ff007819 */ /* 0x000fcc0000011600 */
[----:B------:R-:W3:Y:S01]  /*1200*/  SHFL.IDX PT, R0, R0, RZ, 0x1f ;  /* 0x00001fff00007589 */ /* 0x000ee200000e0000 */
[----:B--2---:R-:W-:Y:S01]  /*1210*/  ULEA UR6, UR7, UR6, 0x18 ;  /* 0x0000000607067291 */ /* 0x004fe2000f8ec03f */
[----:B---3--:R-:W-:-:S13]  /*1220*/  R2UR UR4, R0 ;  /* 0x00000000000472ca */ /* 0x008fda00000e0000 */
[----:B------:R-:W-:-:S04]  /*1230*/  ULEA.HI UR5, UR4, UR4, URZ, 0x1 ;  /* 0x0000000404057291 */ /* 0x000fc8000f8f083f */
[----:B------:R-:W-:-:S04]  /*1240*/  ULOP3.LUT UR5, UR5, 0xffffe, URZ, 0xc0, !UPT ;  /* 0x000ffffe05057892 */ /* 0x000fc8000f8ec03f */
[----:B------:R-:W-:-:S03]  /*1250*/  UIADD3 UR5, UR4, -UR5, URZ ;  /* 0x8000000504057290 */ /* 0x000fc6000fffe03f */
[----:B------:R-:W-:Y:S01]  /*1260*/  ULDC UR4, c[0x0][0x28c] ;  /* 0x0000a30000047ab9 */ /* 0x000fe20000000800 */
[----:B------:R-:W-:Y:S01]  /*1270*/  ULEA UR5, UR5, UR6, 0xc ;  /* 0x0000000605057291 */ /* 0x000fe2000f8e603f */
[----:B------:R-:W-:-:S03]  /*1280*/  ISETP.LT.AND P0, PT, RZ, UR4, PT ;  /* 0x00000004ff007c0c */ /* 0x000fc6000bf01270 */
[----:B------:R-:W-:-:S04]  /*1290*/  UIADD3 UR5, UR5, 0x100, URZ ;  /* 0x0000010005057890 */ /* 0x000fc8000fffe03f */
[----:B------:R-:W-:-:S04]  /*12a0*/  USHF.R.U32.HI UR5, URZ, 0x4, UR5 ;  /* 0x000000043f057899 */ /* 0x000fc80008011605 */
[----:B------:R-:W-:Y:S02]  /*12b0*/  ULOP3.LUT UR41, UR5, 0x3fff, URZ, 0xc0, !UPT ;  /* 0x00003fff05297892 */ /* 0x000fe4000f8ec03f */
[----:B0---4-:R-:W-:Y:S10]  /*12c0*/  @P0 BRA `(.L_x_17) ;  /* 0x0000000000400947 */ /* 0x011ff40003800000 */
[----:B------:R-:W-:Y:S01]  /*12d0*/  MOV R0, 0x0 ;  /* 0x0000000000007802 */ /* 0x000fe20000000f00 */
[----:B------:R-:W-:Y:S01]  /*12e0*/  ULDC.64 UR4, c[0x4][0x68] ;  /* 0x01001a0000047ab9 */ /* 0x000fe20000000a00 */
[----:B------:R-:W-:Y:S01]  /*12f0*/  ULDC.64 UR6, c[0x4][0x8] ;  /* 0x0100020000067ab9 */ /* 0x000fe20000000a00 */
[----:B01----:R-:W-:Y:S01]  /*1300*/  IMAD.U32 R4, RZ, RZ, UR4 ;  /* 0x00000004ff047e24 */ /* 0x003fe2000f8e00ff */
[----:B------:R0:W1:Y:S01]  /*1310*/  LDC.64 R14, c[0x4][R0] ;  /* 0x01000000000e7b82 */ /* 0x0000620000000a00 */
[----:B------:R-:W-:Y:S01]  /*1320*/  IMAD.U32 R5, RZ, RZ, UR5 ;  /* 0x00000005ff057e24 */ /* 0x000fe2000f8e00ff */
[----:B------:R-:W-:Y:S01]  /*1330*/  ULDC.64 UR4, c[0x4][0x70] ;  /* 0x01001c0000047ab9 */ /* 0x000fe20000000a00 */
[----:B------:R-:W-:Y:S02]  /*1340*/  IMAD.U32 R10, RZ, RZ, UR6 ;  /* 0x00000006ff0a7e24 */ /* 0x000fe4000f8e00ff */
[----:B------:R-:W-:Y:S02]  /*1350*/  IMAD.U32 R6, RZ, RZ, UR4 ;  /* 0x00000004ff067e24 */ /* 0x000fe4000f8e00ff */
[----:B------:R-:W-:-:S02]  /*1360*/  IMAD.U32 R7, RZ, RZ, UR5 ;  /* 0x00000005ff077e24 */ /* 0x000fc4000f8e00ff */
[----:B------:R-:W-:Y:S02]  /*1370*/  IMAD.U32 R11, RZ, RZ, UR7 ;  /* 0x00000007ff0b7e24 */ /* 0x000fe4000f8e00ff */
[----:B------:R-:W-:Y:S02]  /*1380*/  IMAD.MOV.U32 R8, RZ, RZ, 0x1e1 ;  /* 0x000001e1ff087424 */ /* 0x000fe400078e00ff */
[----:B------:R-:W-:Y:S02]  /*1390*/  IMAD.MOV.U32 R12, RZ, RZ, 0x1 ;  /* 0x00000001ff0c7424 */ /* 0x000fe400078e00ff */
[----:B0-----:R-:W-:-:S07]  /*13a0*/  IMAD.MOV.U32 R13, RZ, RZ, RZ ;  /* 0x000000ffff0d7224 */ /* 0x001fce00078e00ff */
[----:B------:R-:W-:-:S07]  /*13b0*/  LEPC R20, `(.L_x_17) ;  /* 0x000000001014794e */ /* 0x000fce0000000000 */
[----:B-1---5:R-:W-:Y:S05]  /*13c0*/  CALL.ABS.NOINC R14 ;  /* 0x000000000e007343 */ /* 0x022fea0003c00000 */
.L_x_17:
[----:B------:R-:W-:-:S04]  /*13d0*/  LOP3.LUT R0, R19, 0x1, RZ, 0xfc, !PT ;  /* 0x0000000113007812 */ /* 0x000fc800078efcff */
[----:B------:R-:W-:-:S13]  /*13e0*/  ISETP.NE.AND P0, PT, R0, 0x3, PT ;  /* 0x000000030000780c */ /* 0x000fda0003f05270 */
[----:B------:R-:W-:Y:S05]  /*13f0*/  @!P0 BRA `(.L_x_18) ;  /* 0x0000000000048947 */ /* 0x000fea0003800000 */
[----:B------:R-:W-:Y:S01]  /*1400*/  BPT.TRAP 0x1 ;  /* 0x000000040000795c */ /* 0x000fe20000300000 */
.L_x_18:
[----:B------:R-:W2:Y:S01]  /*1410*/  S2UR UR5, SR_CgaCtaId ;  /* 0x00000000000579c3 */ /* 0x000ea20000008800 */
[----:B------:R-:W-:Y:S01]  /*1420*/  UMOV UR4, 0x400 ;  /* 0x0000040000047882 */ /* 0x000fe20000000000 */
[----:B------:R-:W-:Y:S02]  /*1430*/  IMAD.U32 R0, RZ, RZ, UR38 ;  /* 0x00000026ff007e24 */ /* 0x000fe4000f8e00ff */
[----:B------:R-:W-:-:S03]  /*1440*/  IMAD.U32 R3, RZ, RZ, UR39 ;  /* 0x00000027ff037e24 */ /* 0x000fc6000f8e00ff */
[----:B------:R-:W-:Y:S01]  /*1450*/  SHF.L.U32 R0, R0, 0x1f, RZ ;  /* 0x0000001f00007819 */ /* 0x000fe200000006ff */
[----:B--2---:R-:W-:-:S06]  /*1460*/  ULEA UR4, UR5, UR4, 0x18 ;  /* 0x0000000405047291 */ /* 0x004fcc000f8ec03f */
[----:B------:R-:W-:-:S04]  /*1470*/  IMAD.U32 R6, RZ, RZ, UR4 ;  /* 0x00000004ff067e24 */ /* 0x000fc8000f8e00ff */
[----:B------:R-:W-:-:S04]  /*1480*/  IMAD R3, R3, 0x8, R6 ;  /* 0x0000000803037824 */ /* 0x000fc800078e0206 */
[----:B------:R2:W3:Y:S01]  /*1490*/  SYNCS.PHASECHK.TRANS64.TRYWAIT P1, [R3+URZ], R0 ;  /* 0x00000000030075a7 */ /* 0x0004e2000802017f */
[----:B------:R-:W-:Y:S05]  /*14a0*/  @!P0 BRA `(.L_x_19) ;  /* 0x0000000000048947 */ /* 0x000fea0003800000 */
[----:B------:R-:W-:Y:S01]  /*14b0*/  BPT.TRAP 0x1 ;  /* 0x000000040000795c */ /* 0x000fe20000300000 */
.L_x_19:
[----:B---3--:R-:W-:Y:S05]  /*14c0*/  @P1 BRA `(.L_x_20) ;  /* 0x0000000000081947 */ /* 0x008fea0003800000 */
[----:B------:R-:W3:Y:S02]  /*14d0*/  SYNCS.PHASECHK.TRANS64.TRYWAIT P1, [R3+URZ], R0 ;  /* 0x00000000030075a7 */ /* 0x000ee4000802017f */
[----:B---3--:R-:W-:Y:S05]  /*14e0*/  @!P1 BRA `(.L_x_21) ;  /* 0x00000040005c9947 */ /* 0x008fea0003800000 */
.L_x_20:
[----:B------:R-:W-:-:S04]  /*14f0*/  UISETP.LT.AND UP0, UPT, UR40, 0x1, UPT ;  /* 0x000000012800788c */ /* 0x000fc8000bf01270 */
[----:B------:R-:W-:-:S06]  /*1500*/  USEL UR4, UR40, 0x1, UP0 ;  /* 0x0000000128047887 */ /* 0x000fcc0008000000 */
[----:B--23--:R-:W-:Y:S01]  /*1510*/  IMAD.U32 R0, RZ, RZ, UR4 ;  /* 0x00000004ff007e24 */ /* 0x00cfe2000f8e00ff */
[----:B------:R-:W-:Y:S05]  /*1520*/  WARPSYNC.ALL ;  /* 0x0000000000007948 */ /* 0x000fea0003800000 */
[----:B------:R-:W-:-:S04]  /*1530*/  IADD3 R0, -R0, UR40, RZ ;  /* 0x0000002800007c10 */ /* 0x000fc8000fffe1ff */
[----:B------:R-:W-:Y:S02]  /*1540*/  ISETP.GE.AND P1, PT, R0, 0x1, PT ;  /* 0x000000010000780c */ /* 0x000fe40003f26270 */
[----:B------:R-:W-:Y:S01]  /*1550*/  R2UR UR4, R6 ;  /* 0x00000000060472ca */ /* 0x000fe200000e0000 */
[----:B------:R-:W-:Y:S01]  /*1560*/  ULOP3.LUT UR41, UR41, 0x10000, URZ, 0xfc, !UPT ;  /* 0x0001000029297892 */ /* 0x000fe2000f8efc3f */
[----:B------:R-:W-:Y:S01]  /*1570*/  WARPGROUP.ARRIVE ;  /* 0x00000000000079c5 */ /* 0x000fe20000000000 */
[----:B------:R-:W-:Y:S01]  /*1580*/  UMOV UR5, 0x80000020 ;  /* 0x8000002000057882 */ /* 0x000fe20000000000 */
[----:B------:R-:W-:-:S09]  /*1590*/  UMOV UR7, 0x80000020 ;  /* 0x8000002000077882 */ /* 0x000fd20000000000 */
[----:B------:R-:W-:-:S04]  /*15a0*/  UIADD3 UR4, UR4, 0x6100, URZ ;  /* 0x0000610004047890 */ /* 0x000fc8000fffe03f */
[----:B------:R-:W-:-:S04]  /*15b0*/  USHF.R.U32.HI UR4, URZ, 0x4, UR4 ;  /* 0x000000043f047899 */ /* 0x000fc80008011604 */
[----:B------:R-:W-:-:S04]  /*15c0*/  ULOP3.LUT UR4, UR4, 0x3fff, URZ, 0xc0, !UPT ;  /* 0x00003fff04047892 */ /* 0x000fc8000f8ec03f */
[----:B------:R-:W-:Y:S02]  /*15d0*/  ULOP3.LUT UR9, UR4, 0x10000, URZ, 0xfc, !UPT ;  /* 0x0001000004097892 */ /* 0x000fe4000f8efc3f */
[----:B------:R-:W-:Y:S02]  /*15e0*/  ULEA UR4, UR39, UR41, 0x9 ;  /* 0x0000002927047291 */ /* 0x000fe4000f8e483f */
[----:B------:R-:W-:-:S09]  /*15f0*/  ULEA UR6, UR39, UR9, 0x8 ;  /* 0x0000000927067291 */ /* 0x000fd2000f8e403f */
[----:B------:R-:W-:Y:S01]  /*1600*/  IGMMA.64x64x32.S8.S8 R24, gdesc[UR4], RZ, !UPT, gsb0 ;  /* 0x01e00000041879f1 */ /* 0x000fe2000c0410ff */
[----:B------:R-:W-:Y:S02]  /*1610*/  UIADD3 UR4, UR4, 0x2, URZ ;  /* 0x0000000204047890 */ /* 0x000fe4000fffe03f */
[----:B------:R-:W-:Y:S01]  /*1620*/  UIADD3 UR6, UR6, 0x2, URZ ;  /* 0x0000000206067890 */ /* 0x000fe2000fffe03f */
[----:B------:R-:W-:Y:S01]  /*1630*/  UMOV UR5, 0x80000020 ;  /* 0x8000002000057882 */ /* 0x000fe20000000000 */
[----:B------:R-:W-:Y:S01]  /*1640*/  UMOV UR7, 0x80000020 ;  /* 0x8000002000077882 */ /* 0x000fe20000000000 */
[----:B------:R-:W-:Y:S02]  /*1650*/  WARPGROUP.DEPBAR.LE gsb0, 0x0 ;  /* 0x00008000000079c5 */ /* 0x000fe40000010000 */
[----:B------:R-:W-:-:S06]  /*1660*/  WARPGROUP.ARRIVE ;  /* 0x00000000000079c5 */ /* 0x000fcc0000000000 */
[----:B------:R-:W-:Y:S03]  /*1670*/  IGMMA.64x64x32.S8.S8 R24, gdesc[UR4], R24, gsb0 ;  /* 0x01e00000041879f1 */ /* 0x000fe60008041018 */
[----:B------:R-:W-:Y:S02]  /*1680*/  WARPGROUP.DEPBAR.LE gsb0, 0x0 ;  /* 0x00008000000079c5 */ /* 0x000fe40000010000 */
[----:B------:R-:W-:Y:S05]  /*1690*/  @!P1 BRA `(.L_x_22) ;  /* 0x0000000000e49947 */ /* 0x000fea0003800000 */
[----:B------:R-:W-:Y:S02]  /*16a0*/  UIADD3 UR4, UR39, 0x1, URZ ;  /* 0x0000000127047890 */ /* 0x000fe4000fffe03f */
[----:B------:R-:W-:Y:S02]  /*16b0*/  IMAD.U32 R3, RZ, RZ, UR39 ;  /* 0x00000027ff037e24 */ /* 0x000fe4000f8e00ff */
[----:B------:R-:W-:-:S04]  /*16c0*/  UISETP.NE.AND UP0, UPT, UR4, 0x3, UPT ;  /* 0x000000030400788c */ /* 0x000fc8000bf05270 */
[----:B------:R-:W-:Y:S02]  /*16d0*/  USEL UR5, URZ, 0x1, UP0 ;  /* 0x000000013f057887 */ /* 0x000fe40008000000 */
[----:B------:R-:W-:Y:S02]  /*16e0*/  USEL UR8, UR4, URZ, UP0 ;  /* 0x0000003f04087287 */ /* 0x000fe40008000000 */
[----:B------:R-:W-:-:S06]  /*16f0*/  ULOP3.LUT UR5, UR38, UR5, URZ, 0x3c, !UPT ;  /* 0x0000000526057292 */ /* 0x000fcc000f8e3c3f */
[----:B------:R-:W-:-:S07]  /*1700*/  IMAD.U32 R7, RZ, RZ, UR5 ;  /* 0x00000005ff077e24 */ /* 0x000fce000f8e00ff */
.L_x_29:
[----:B------:R-:W-:Y:S05]  /*1710*/  @!P0 BRA `(.L_x_23) ;  /* 0x0000000000048947 */ /* 0x000fea0003800000 */
[----:B------:R-:W-:Y:S01]  /*1720*/  BPT.TRAP 0x1 ;  /* 0x000000040000795c */ /* 0x000fe20000300000 */
.L_x_23:
[----:B------:R-:W2:Y:S01]  /*1730*/  S2UR UR5, SR_CgaCtaId ;  /* 0x00000000000579c3 */ /* 0x000ea20000008800 */
[----:B------:R-:W-:Y:S01]  /*1740*/  UMOV UR4, 0x400 ;  /* 0x0000040000047882 */ /* 0x000fe20000000000 */
[----:B01----:R-:W-:Y:S01]  /*1750*/  IMAD.U32 R5, RZ, RZ, UR8 ;  /* 0x00000008ff057e24 */ /* 0x003fe2000f8e00ff */
[----:B------:R-:W-:Y:S01]  /*1760*/  SHF.L.U32 R4, R7, 0x1f, RZ ;  /* 0x0000001f07047819 */ /* 0x000fe200000006ff */
[----:B--2---:R-:W-:-:S06]  /*1770*/  ULEA UR4, UR5, UR4, 0x18 ;  /* 0x0000000405047291 */ /* 0x004fcc000f8ec03f */
[----:B------:R-:W-:-:S04]  /*1780*/  IMAD.U32 R6, RZ, RZ, UR4 ;  /* 0x00000004ff067e24 */ /* 0x000fc8000f8e00ff */
[----:B------:R-:W-:-:S04]  /*1790*/  IMAD R5, R5, 0x8, R6 ;  /* 0x0000000805057824 */ /* 0x000fc800078e0206 */
[----:B------:R0:W1:Y:S01]  /*17a0*/  SYNCS.PHASECHK.TRANS64.TRYWAIT P1, [R5+URZ], R4 ;  /* 0x00000004050075a7 */ /* 0x000062000802017f */
[----:B------:R-:W-:Y:S05]  /*17b0*/  @!P0 BRA `(.L_x_24) ;  /* 0x0000000000048947 */ /* 0x000fea0003800000 */
[----:B------:R-:W-:Y:S01]  /*17c0*/  BPT.TRAP 0x1 ;  /* 0x000000040000795c */ /* 0x000fe20000300000 */
.L_x_24:
[----:B-1----:R-:W-:Y:S05]  /*17d0*/  @P1 BRA `(.L_x_25) ;  /* 0x0000000000081947 */ /* 0x002fea0003800000 */
[----:B------:R-:W1:Y:S02]  /*17e0*/  SYNCS.PHASECHK.TRANS64.TRYWAIT P1, [R5+URZ], R4 ;  /* 0x00000004050075a7 */ /* 0x000e64000802017f */
[----:B-1----:R-:W-:Y:S05]  /*17f0*/  @!P1 BRA `(.L_x_26) ;  /* 0x0000003c00ac9947 */ /* 0x002fea0003800000 */
.L_x_25:
[----:B------:R-:W-:Y:S01]  /*1800*/  ULEA UR4, UR8, UR41, 0x9 ;  /* 0x0000002908047291 */ /* 0x000fe2000f8e483f */
[----:B------:R-:W-:Y:S01]  /*1810*/  WARPGROUP.ARRIVE ;  /* 0x00000000000079c5 */ /* 0x000fe20000000000 */
[----:B------:R-:W-:Y:S01]  /*1820*/  ULEA UR6, UR8, UR9, 0x8 ;  /* 0x0000000908067291 */ /* 0x000fe2000f8e403f */
[----:B------:R-:W-:Y:S01]  /*1830*/  UMOV UR5, 0x80000020 ;  /* 0x8000002000057882 */ /* 0x000fe20000000000 */
[----:B------:R-:W-:-:S07]  /*1840*/  UMOV UR7, 0x80000020 ;  /* 0x8000002000077882 */ /* 0x000fce0000000000 */
[----:B------:R-:W-:Y:S01]  /*1850*/  IGMMA.64x64x32.S8.S8 R24, gdesc[UR4], R24, gsb0 ;  /* 0x01e00000041879f1 */ /* 0x000fe20008041018 */
        /* <DEDUP_REMOVED lines=9> */
[----:B------:R-:W-:Y:S01]  /*18f0*/  BPT.TRAP 0x1 ;  /* 0x000000040000795c */ /* 0x000fe20000300000 */
.L_x_27:
[----:B------:R-:W-:-:S13]  /*1900*/  ISETP.NE.AND P1, PT, R23, RZ, PT ;  /* 0x000000ff1700720c */ /* 0x000fda0003f25270 */
[----:B01----:R-:W-:-:S04]  /*1910*/  @P1 IMAD R4, R3, 0x8, R6 ;  /* 0x0000000803041824 */ /* 0x003fc800078e0206 */
[----:B------:R-:W-:-:S05]  /*1920*/  @P1 VIADD R5, R4, 0x18 ;  /* 0x0000001804051836 */ /* 0x000fca0000000000 */
[----:B------:R-:W-:-:S04]  /*1930*/  @P1 PRMT R5, R22, 0x654, R5 ;  /* 0x0000065416051816 */ /* 0x000fc80000000005 */
[----:B------:R0:W-:Y:S01]  /*1940*/  @P1 SYNCS.ARRIVE.TRANS64.RED.A1T0 RZ, [R5+URZ], RZ ;  /* 0x000000ff05ff19a7 */ /* 0x0001e2000810043f */
[----:B------:R-:W-:-:S13]  /*1950*/  ISETP.GT.U32.AND P1, PT, R19, 0x1, PT ;  /* 0x000000011300780c */ /* 0x000fda0003f24070 */
[----:B0-----:R-:W-:Y:S05]  /*1960*/  @P1 BRA `(.L_x_28) ;  /* 0x0000000000041947 */ /* 0x001fea0003800000 */
[----:B------:R-:W-:Y:S01]  /*1970*/  BPT.TRAP 0x1 ;  /* 0x000000040000795c */ /* 0x000fe20000300000 */
.L_x_28:
[----:B------:R-:W-:Y:S01]  /*1980*/  UIADD3 UR8, UR8, 0x1, URZ ;  /* 0x0000000108087890 */ /* 0x000fe2000fffe03f */
[C---:B------:R-:W-:Y:S01]  /*1990*/  ISETP.GT.AND P2, PT, R0.reuse, 0x1, PT ;  /* 0x000000010000780c */ /* 0x040fe20003f44270 */
[----:B------:R-:W-:Y:S02]  /*19a0*/  VIADD R3, R3, 0x1 ;  /* 0x0000000103037836 */ /* 0x000fe40000000000 */
[----:B------:R-:W-:Y:S01]  /*19b0*/  UISETP.NE.AND UP0, UPT, UR8, 0x3, UPT ;  /* 0x000000030800788c */ /* 0x000fe2000bf05270 */
[----:B------:R-:W-:Y:S02]  /*19c0*/  VIADD R0, R0, 0xffffffff ;  /* 0xffffffff00007836 */ /* 0x000fe40000000000 */
[C---:B------:R-:W-:Y:S01]  /*19d0*/  ISETP.NE.AND P1, PT, R3.reuse, 0x3, PT ;  /* 0x000000030300780c */ /* 0x040fe20003f25270 */
[----:B------:R-:W-:Y:S02]  /*19e0*/  USEL UR4, URZ, 0x1, UP0 ;  /* 0x000000013f047887 */ /* 0x000fe40008000000 */
[----:B------:R-:W-:Y:S01]  /*19f0*/  USEL UR8, UR8, URZ, UP0 ;  /* 0x0000003f08087287 */ /* 0x000fe20008000000 */
[----:B------:R-:W-:-:S03]  /*1a00*/  SEL R3, R3, RZ, P1 ;  /* 0x000000ff03037207 */ /* 0x000fc60000800000 */
[----:B------:R-:W-:Y:S01]  /*1a10*/  LOP3.LUT R7, R7, UR4, RZ, 0x3c, !PT ;  /* 0x0000000407077c12 */ /* 0x000fe2000f8e3cff */
[----:B------:R-:W-:Y:S07]  /*1a20*/  @P2 BRA `(.L_x_29) ;  /* 0xfffffffc00382947 */ /* 0x000fee000383ffff */
.L_x_22:
[----:B------:R-:W2:Y:S02]  /*1a30*/  LDC R0, c[0x0][0x28c] ;  /* 0x0000a300ff007b82 */ /* 0x000ea40000000800 */
[----:B--2---:R-:W-:-:S13]  /*1a40*/  ISETP.GE.AND P1, PT, R0, 0x1, PT ;  /* 0x000000010000780c */ /* 0x004fda0003f26270 */
[----:B------:R-:W-:Y:S05]  /*1a50*/  @!P1 BRA `(.L_x_30) ;  /* 0x0000000000509947 */ /* 0x000fea0003800000 */
[----:B------:R-:W-:Y:S05]  /*1a60*/  @!P0 BRA `(.L_x_31) ;  /* 0x0000000000048947 */ /* 0x000fea0003800000 */
[----:B------:R-:W-:Y:S01]  /*1a70*/  BPT.TRAP 0x1 ;  /* 0x000000040000795c */ /* 0x000fe20000300000 */
.L_x_31:
[----:B------:R-:W-:Y:S01]  /*1a80*/  ISETP.NE.AND P0, PT, R23, RZ, PT ;  /* 0x000000ff1700720c */ /* 0x000fe20003f05270 */
[----:B------:R-:W-:Y:S01]  /*1a90*/  BSSY B0, `(.L_x_32) ;  /* 0x000000e000007945 */ /* 0x000fe20003800000 */
[----:B------:R-:W-:-:S11]  /*1aa0*/  ISETP.GT.U32.AND P1, PT, R19, 0x1, PT ;  /* 0x000000011300780c */ /* 0x000fd60003f24070 */
[----:B------:R-:W-:Y:S05]  /*1ab0*/  @!P0 BRA `(.L_x_33) ;  /* 0x00000000002c8947 */ /* 0x000fea0003800000 */
[----:B------:R-:W-:-:S04]  /*1ac0*/  UISETP.LT.AND UP0, UPT, UR40, 0x1, UPT ;  /* 0x000000012800788c */ /* 0x000fc8000bf01270 */
[----:B------:R-:W-:-:S04]  /*1ad0*/  USEL UR6, UR40, 0x1, UP0 ;  /* 0x0000000128067887 */ /* 0x000fc80008000000 */
[----:B------:R-:W-:-:S04]  /*1ae0*/  UIADD3 UR6, UR39, UR40, -UR6 ;  /* 0x0000002827067290 */ /* 0x000fc8000fffe806 */
[----:B------:R-:W-:-:S04]  /*1af0*/  UIMAD.WIDE.U32 UR4, UR6, -0x55555555, URZ ;  /* 0xaaaaaaab060478a5 */ /* 0x000fc8000f8e003f */
[----:B------:R-:W-:-:S04]  /*1b00*/  USHF.R.U32.HI UR4, URZ, 0x1, UR5 ;  /* 0x000000013f047899 */ /* 0x000fc80008011605 */
[----:B------:R-:W-:-:S06]  /*1b10*/  UIMAD UR6, UR4, -0x3, UR6 ;  /* 0xfffffffd040678a4 */ /* 0x000fcc000f8e0206 */
[----:B------:R-:W-:-:S04]  /*1b20*/  IMAD.U32 R3, RZ, RZ, UR6 ;  /* 0x00000006ff037e24 */ /* 0x000fc8000f8e00ff */
[----:B------:R-:W-:-:S04]  /*1b30*/  IMAD R0, R3, 0x8, R6 ;  /* 0x0000000803007824 */ /* 0x000fc800078e0206 */
[----:B------:R-:W-:-:S05]  /*1b40*/  VIADD R3, R0, 0x18 ;  /* 0x0000001800037836 */ /* 0x000fca0000000000 */
[----:B------:R-:W-:-:S04]  /*1b50*/  PRMT R3, R22, 0x654, R3 ;  /* 0x0000065416037816 */ /* 0x000fc80000000003 */
[----:B------:R2:W-:Y:S03]  /*1b60*/  SYNCS.ARRIVE.TRANS64.RED.A1T0 RZ, [R3+URZ], RZ ;  /* 0x000000ff03ff79a7 */ /* 0x0005e6000810043f */
.L_x_33:
[----:B------:R-:W-:Y:S05]  /*1b70*/  BSYNC B0 ;  /* 0x0000000000007941 */ /* 0x000fea0003800000 */
.L_x_32:
[----:B------:R-:W-:Y:S05]  /*1b80*/  @P1 BRA `(.L_x_30) ;  /* 0x0000000000041947 */ /* 0x000fea0003800000 */
[----:B------:R-:W-:Y:S01]  /*1b90*/  BPT.TRAP 0x1 ;  /* 0x000000040000795c */ /* 0x000fe20000300000 */
.L_x_30:
[----:B------:R-:W3:Y:S01]  /*1ba0*/  LDC R8, c[0x0][0x288] ;  /* 0x0000a200ff087b82 */ /* 0x000ee20000000800 */
[----:B01----:R-:W-:Y:S01]  /*1bb0*/  LOP3.LUT R4, R18, 0x60, RZ, 0xc0, !PT ;  /* 0x0000006012047812 */ /* 0x003fe200078ec0ff */
[----:B------:R-:W-:Y:S01]  /*1bc0*/  IMAD.SHL.U32 R7, R60, 0x40, RZ ;  /* 0x000000403c077824 */ /* 0x000fe200078e00ff */
[----:B------:R-:W-:Y:S01]  /*1bd0*/  UIADD3 UR39, UR40, UR39, URZ ;  /* 0x0000002728277290 */ /* 0x000fe2000fffe03f */
[----:B------:R-:W-:Y:S01]  /*1be0*/  SHF.R.U32.HI R0, RZ, 0x2, R18 ;  /* 0x00000002ff007819 */ /* 0x000fe20000011612 */
[----:B------:R-:W-:Y:S01]  /*1bf0*/  IMAD.SHL.U32 R13, R59, 0x80, RZ ;  /* 0x000000803b0d7824 */ /* 0x000fe200078e00ff */
[----:B------:R-:W-:Y:S01]  /*1c00*/  SHF.R.U32.HI R6, RZ, 0x1, R4 ;  /* 0x00000001ff067819 */ /* 0x000fe20000011604 */
[----:B------:R-:W-:Y:S01]  /*1c10*/  UISETP.GT.U32.AND UP0, UPT, UR39, 0x2, UPT ;  /* 0x000000022700788c */ /* 0x000fe2000bf04070 */
[----:B------:R-:W-:Y:S01]  /*1c20*/  LOP3.LUT R4, R18, 0x3, RZ, 0xc0, !PT ;  /* 0x0000000312047812 */ /* 0x000fe200078ec0ff */
[----:B------:R-:W-:Y:S01]  /*1c30*/  ULDC UR7, c[0x0][0x284] ;  /* 0x0000a10000077ab9 */ /* 0x000fe20000000800 */
[----:B------:R-:W-:Y:S01]  /*1c40*/  SHF.R.U32.HI R5, RZ, 0x7, R18 ;  /* 0x00000007ff057819 */ /* 0x000fe20000011612 */
[----:B------:R-:W-:Y:S01]  /*1c50*/  UISETP.LT.U32.AND UP0, UPT, UR40, 0x3, UP0 ;  /* 0x000000032800788c */ /* 0x000fe20008701070 */
[----:B--2---:R-:W-:Y:S01]  /*1c60*/  LOP3.LUT R3, R0, 0x7, RZ, 0xc0, !PT ;  /* 0x0000000700037812 */ /* 0x004fe200078ec0ff */
[----:B------:R-:W-:Y:S01]  /*1c70*/  UISETP.GE.U32.AND UP1, UPT, UR40, 0x3, UPT ;  /* 0x000000032800788c */ /* 0x000fe2000bf26070 */
[----:B------:R-:W-:Y:S01]  /*1c80*/  LOP3.LUT R0, R5, 0x1, RZ, 0xc0, !PT ;  /* 0x0000000105007812 */ /* 0x000fe200078ec0ff */
[----:B------:R-:W-:Y:S01]  /*1c90*/  ULDC.64 UR8, c[0x0][0x5d0] ;  /* 0x0001740000087ab9 */ /* 0x000fe20000000a00 */
[----:B------:R-:W-:Y:S01]  /*1ca0*/  SHF.R.S32.HI R14, RZ, 0x1f, R61 ;  /* 0x0000001fff0e7819 */ /* 0x000fe2000001143d */
[----:B------:R-:W-:Y:S01]  /*1cb0*/  UIMAD.WIDE.U32 UR4, UR39, -0x55555555, URZ ;  /* 0xaaaaaaab270478a5 */ /* 0x000fe2000f8e003f */
[----:B------:R-:W-:Y:S01]  /*1cc0*/  IADD3 R5, RZ, -R6, -R3 ;  /* 0x80000006ff057210 */ /* 0x000fe20007ffe803 */
[----:B------:R-:W-:Y:S01]  /*1cd0*/  IMAD.SHL.U32 R10, R0, 0x40, RZ ;  /* 0x00000040000a7824 */ /* 0x000fe200078e00ff */
[----:B------:R-:W-:-:S02]  /*1ce0*/  USEL UR6, URZ, 0x1, !UP0 ;  /* 0x000000013f067887 */ /* 0x000fc4000c000000 */
[----:B------:R-:W-:Y:S01]  /*1cf0*/  USHF.R.U32.HI UR4, URZ, 0x1, UR5 ;  /* 0x000000013f047899 */ /* 0x000fe20008011605 */
[----:B------:R-:W-:Y:S01]  /*1d00*/  IMAD R0, R0, -0x40, R5 ;  /* 0xffffffc000007824 */ /* 0x000fe200078e0205 */
[----:B---3--:R-:W-:Y:S01]  /*1d10*/  ISETP.GE.AND P0, PT, R7, R8, PT ;  /* 0x000000080700720c */ /* 0x008fe20003f06270 */
[----:B------:R-:W-:Y:S01]  /*1d20*/  IMAD R12, R4, -0x2, R8 ;  /* 0xfffffffe040c7824 */ /* 0x000fe200078e0208 */
[----:B------:R-:W-:Y:S01]  /*1d30*/  ULOP3.LUT UR38, UR38, UR6, URZ, 0x3c, !UPT ;  /* 0x0000000626267292 */ /* 0x000fe2000f8e3c3f */
[----:B------:R-:W-:Y:S01]  /*1d40*/  IMAD.SHL.U32 R8, R18, 0x2, RZ ;  /* 0x0000000212087824 */ /* 0x000fe200078e00ff */
[----:B------:R-:W-:Y:S01]  /*1d50*/  ISETP.GE.OR P0, PT, R13, UR7, P0 ;  /* 0x000000070d007c0c */ /* 0x000fe20008706670 */
[----:B------:R-:W-:Y:S01]  /*1d60*/  IMAD R4, R14, UR8, RZ ;  /* 0x000000080e047c24 */ /* 0x000fe2000f8e02ff */
[----:B------:R-:W-:Y:S01]  /*1d70*/  LOP3.LUT R3, R10, 0x40, R3, 0xe2, !PT ;  /* 0x000000400a037812 */ /* 0x000fe200078ee203 */
[----:B------:R-:W-:Y:S01]  /*1d80*/  IMAD.WIDE R10, R59, 0x80, RZ ;  /* 0x000000803b0a7825 */ /* 0x000fe200078e02ff */
[----:B------:R-:W-:Y:S01]  /*1d90*/  LOP3.LUT R8, R7, 0x6, R8, 0xf8, !PT ;  /* 0x0000000607087812 */ /* 0x000fe200078ef808 */
[----:B------:R-:W-:Y:S01]  /*1da0*/  UIMAD UR39, UR4, -0x3, UR39 ;  /* 0xfffffffd042778a4 */ /* 0x000fe2000f8e0227 */
[----:B------:R-:W-:Y:S01]  /*1db0*/  IADD3 R20, -R13, UR7, R0 ;  /* 0x000000070d147c10 */ /* 0x000fe2000fffe100 */
[----:B------:R-:W-:Y:S01]  /*1dc0*/  IMAD R15, R61, UR9, R4 ;  /* 0x000000093d0f7c24 */ /* 0x000fe2000f8e0204 */
[----:B------:R-:W-:Y:S01]  /*1dd0*/  SHF.R.S32.HI R9, RZ, 0x1f, R8 ;  /* 0x0000001fff097819 */ /* 0x000fe20000011408 */
[----:B------:R-:W-:Y:S01]  /*1de0*/  @UP1 ULOP3.LUT UR38, UR38, 0x1, UR4, 0x78, !UPT ;  /* 0x0000000126261892 */ /* 0x000fe2000f8e7804 */
[----:B------:R-:W-:Y:S01]  /*1df0*/  LOP3.LUT R67, R10, R3, R6, 0xfe, !PT ;  /* 0x000000030a437212 */ /* 0x000fe200078efe06 */
[----:B------:R-:W-:-:S02]  /*1e00*/  IMAD.IADD R60, R12, 0x1, -R7 ;  /* 0x000000010c3c7824 */ /* 0x000fc400078e0a07 */
[----:B------:R-:W-:-:S04]  /*1e10*/  IMAD.WIDE.U32 R4, R61, UR8, R8 ;  /* 0x000000083d047c25 */ /* 0x000fc8000f8e0008 */
[----:B------:R-:W-:Y:S02]  /*1e20*/  IMAD.IADD R5, R5, 0x1, R15 ;  /* 0x0000000105057824 */ /* 0x000fe400078e020f */
[----:B------:R-:W-:Y:S01]  /*1e30*/  IMAD.MOV.U32 R59, RZ, RZ, -0x1 ;  /* 0xffffffffff3b7424 */ /* 0x000fe200078e00ff */
[----:B------:R-:W-:Y:S06]  /*1e40*/  @P0 BRA `(.L_x_34) ;  /* 0x0000001c00100947 */ /* 0x000fec0003800000 */
[----:B------:R-:W0:Y:S01]  /*1e50*/  LDC.64 R12, c[0x0][0x5c8] ;  /* 0x00017200ff0c7b82 */ /* 0x000e220000000a00 */
[----:B------:R-:W-:Y:S01]  /*1e60*/  ULDC.64 UR4, c[0x0][0x5c0] ;  /* 0x0001700000047ab9 */ /* 0x000fe20000000a00 */
[----:B------:R-:W-:Y:S01]  /*1e70*/  BSSY B0, `(.L_x_34) ;  /* 0x00001c1000007945 */ /* 0x000fe20003800000 */
[-C--:B0-----:R-:W-:Y:S02]  /*1e80*/  IMAD R0, R11, R12.reuse, RZ ;  /* 0x0000000c0b007224 */ /* 0x081fe400078e02ff */
[----:B------:R-:W-:-:S04]  /*1e90*/  IMAD.WIDE.U32 R4, R67, R12, R4 ;  /* 0x0000000c43047225 */ /* 0x000fc800078e0004 */
[----:B------:R-:W-:Y:S01]  /*1ea0*/  IMAD R3, R67, R13, R0 ;  /* 0x0000000d43037224 */ /* 0x000fe200078e0200 */
[----:B------:R-:W-:-:S03]  /*1eb0*/  IADD3 R6, P0, R4, UR4, RZ ;  /* 0x0000000404067c10 */ /* 0x000fc6000ff1e0ff */
[----:B------:R-:W-:Y:S01]  /*1ec0*/  IMAD.IADD R3, R5, 0x1, R3 ;  /* 0x0000000105037824 */ /* 0x000fe200078e0203 */
[----:B------:R-:W-:-:S04]  /*1ed0*/  LEA R4, P1, R12, R6, 0x3 ;  /* 0x000000060c047211 */ /* 0x000fc800078218ff */
[----:B------:R-:W-:Y:S02]  /*1ee0*/  IADD3.X R7, R3, UR5, RZ, P0, !PT ;  /* 0x0000000503077c10 */ /* 0x000fe400087fe4ff */
[----:B-----5:R-:W-:Y:S02]  /*1ef0*/  ISETP.NE.AND P0, PT, R57, RZ, PT ;  /* 0x000000ff3900720c */ /* 0x020fe40003f05270 */
[----:B------:R-:W-:-:S11]  /*1f00*/  LEA.HI.X R5, R12, R7, R13, 0x3, P1 ;  /* 0x000000070c057211 */ /* 0x000fd600008f1c0d */
[----:B------:R-:W-:Y:S05]  /*1f10*/  @!P0 BRA `(.L_x_35) ;  /* 0x0000001400188947 */ /* 0x000fea0003800000 */
[----:B------:R-:W0:Y:S01]  /*1f20*/  LDC.64 R62, c[0x0][0x5b0] ;  /* 0x00016c00ff3e7b82 */ /* 0x000e220000000a00 */
[----:B------:R-:W-:Y:S01]  /*1f30*/  ULDC.64 UR4, c[0x0][0x5b8] ;  /* 0x00016e0000047ab9 */ /* 0x000fe20000000a00 */
[----:B------:R-:W-:Y:S01]  /*1f40*/  ISETP.GE.AND P3, PT, R60, 0x1, PT ;  /* 0x000000013c00780c */ /* 0x000fe20003f66270 */
[----:B------:R-:W-:Y:S01]  /*1f50*/  IMAD R0, R14, UR4, RZ ;  /* 0x000000040e007c24 */ /* 0x000fe2000f8e02ff */
[----:B------:R-:W-:Y:S01]  /*1f60*/  BSSY B1, `(.L_x_36) ;  /* 0x000000e000017945 */ /* 0x000fe20003800000 */
[C---:B------:R-:W-:Y:S01]  /*1f70*/  IMAD.WIDE.U32 R14, R61.reuse, UR4, R8 ;  /* 0x000000043d0e7c25 */ /* 0x040fe2000f8e0008 */
[----:B------:R-:W-:Y:S02]  /*1f80*/  ISETP.LT.OR P1, PT, R20, 0x1, !P3 ;  /* 0x000000011400780c */ /* 0x000fe40005f21670 */
[----:B------:R-:W1:Y:S01]  /*1f90*/  LDC.64 R64, c[0x0][0x5a8] ;  /* 0x00016a00ff407b82 */ /* 0x000e620000000a00 */
[----:B------:R-:W-:Y:S02]  /*1fa0*/  IMAD R13, R61, UR5, R0 ;  /* 0x000000053d0d7c24 */ /* 0x000fe4000f8e0200 */
[----:B------:R-:W-:-:S02]  /*1fb0*/  IMAD.MOV.U32 R12, RZ, RZ, R14 ;  /* 0x000000ffff0c7224 */ /* 0x000fc400078e000e */
[----:B------:R-:W-:Y:S02]  /*1fc0*/  IMAD.IADD R13, R15, 0x1, R13 ;  /* 0x000000010f0d7824 */ /* 0x000fe400078e020d */
[-C--:B0-----:R-:W-:Y:S02]  /*1fd0*/  IMAD R10, R11, R62.reuse, RZ ;  /* 0x0000003e0b0a7224 */ /* 0x081fe400078e02ff */
[----:B------:R-:W-:-:S04]  /*1fe0*/  IMAD.WIDE.U32 R8, R67, R62, R12 ;  /* 0x0000003e43087225 */ /* 0x000fc800078e000c */
[----:B------:R-:W-:Y:S01]  /*1ff0*/  IMAD R21, R67, R63, R10 ;  /* 0x0000003f43157224 */ /* 0x000fe200078e020a */
[----:B-1----:R-:W-:-:S04]  /*2000*/  IADD3 R8, P0, R8, R64, RZ ;  /* 0x0000004008087210 */ /* 0x002fc80007f1e0ff */
[----:B------:R-:W-:Y:S01]  /*2010*/  IADD3.X R9, R65, R9, R21, P0, !PT ;  /* 0x0000000941097210 */ /* 0x000fe200007fe415 */
[----:B------:R-:W-:Y:S08]  /*2020*/  @P1 BRA `(.L_x_37) ;  /* 0x0000000000041947 */ /* 0x000ff00003800000 */
[----:B------:R0:W5:Y:S02]  /*2030*/  LDG.E.U8 R58, desc[UR36][R8.64] ;  /* 0x00000024083a7981 */ /* 0x000164000c1e1100 */
.L_x_37:
[----:B------:R-:W-:Y:S05]  /*2040*/  BSYNC B1 ;  /* 0x0000000000017941 */ /* 0x000fea0003800000 */
.L_x_36:
[----:B-----5:R-:W-:Y:S01]  /*2050*/  LOP3.LUT R0, R58, 0xffff, RZ, 0xc0, !PT ;  /* 0x0000ffff3a007812 */ /* 0x020fe200078ec0ff */
[----:B------:R-:W-:Y:S01]  /*2060*/  IMAD.SHL.U32 R10, R62, 0x8, RZ ;  /* 0x000000083e0a7824 */ /* 0x000fe200078e00ff */
[----:B------:R-:W-:Y:S01]  /*2070*/  ISETP.GE.AND P2, PT, R60, 0x2, PT ;  /* 0x000000023c00780c */ /* 0x000fe20003f46270 */
[----:B------:R-:W-:Y:S01]  /*2080*/  BSSY B1, `(.L_x_38) ;  /* 0x000000e000017945 */ /* 0x000fe20003800000 */
[----:B------:R-:W-:Y:S02]  /*2090*/  PRMT R0, R0, 0x8880, RZ ;  /* 0x0000888000007816 */ /* 0x000fe400000000ff */
[----:B------:R-:W-:Y:S02]  /*20a0*/  ISETP.LT.OR P0, PT, R20, 0x1, !P2 ;  /* 0x000000011400780c */ /* 0x000fe40005701670 */
[----:B------:R-:W-:Y:S01]  /*20b0*/  SHF.L.U64.HI R11, R62, 0x3, R63 ;  /* 0x000000033e0b7819 */ /* 0x000fe2000001023f */
[----:B------:R-:W-:-:S04]  /*20c0*/  IMAD R3, R0, R57, RZ ;  /* 0x0000003900037224 */ /* 0x000fc800078e02ff */
[----:B------:R-:W-:Y:S02]  /*20d0*/  @!P1 IMAD R15, R24, R56, R3 ;  /* 0x00000038180f9224 */ /* 0x000fe400078e0203 */
[----:B------:R-:W-:-:S03]  /*20e0*/  IMAD.WIDE.U32 R10, R67, R62, R10 ;  /* 0x0000003e430a7225 */ /* 0x000fc600078e000a */
[----:B------:R1:W-:Y:S01]  /*20f0*/  @!P1 STG.E.U8 desc[UR36][R6.64], R15 ;  /* 0x0000000f06009986 */ /* 0x0003e2000c101124 */
[----:B------:R-:W-:Y:S01]  /*2100*/  IADD3 R10, P4, P5, R14, R64, R10 ;  /* 0x000000400e0a7210 */ /* 0x000fe20007d9e00a */
[----:B------:R-:W-:Y:S01]  /*2110*/  IMAD.IADD R14, R21, 0x1, R11 ;  /* 0x00000001150e7824 */ /* 0x000fe200078e020b */
[----:B------:R-:W-:Y:S11]  /*2120*/  @P0 BRA `(.L_x_39) ;  /* 0x00000000000c0947 */ /* 0x000ff60003800000 */
[----:B------:R-:W2:Y:S02]  /*2130*/  LDG.E.U8 R58, desc[UR36][R8.64+0x1] ;  /* 0x00000124083a7981 */ /* 0x000ea4000c1e1100 */
[----:B--2---:R-:W-:-:S05]  /*2140*/  PRMT R0, R58, 0x8880, RZ ;  /* 0x000088803a007816 */ /* 0x004fca00000000ff */
[----:B------:R-:W-:-:S07]  /*2150*/  IMAD R3, R0, R57, RZ ;  /* 0x0000003900037224 */ /* 0x000fce00078e02ff */
.L_x_39:
[----:B------:R-:W-:Y:S05]  /*2160*/  BSYNC B1 ;  /* 0x0000000000017941 */ /* 0x000fea0003800000 */
.L_x_38:
[----:B------:R-:W-:Y:S01]  /*2170*/  ISETP.LT.OR P3, PT, R20, 0x9, !P3 ;  /* 0x000000091400780c */ /* 0x000fe20005f61670 */
[----:B------:R-:W-:Y:S01]  /*2180*/  @!P0 IMAD R25, R25, R56, R3 ;  /* 0x0000003819198224 */ /* 0x000fe200078e0203 */
[C---:B------:R-:W-:Y:S01]  /*2190*/  ISETP.GE.AND P1, PT, R60.reuse, 0x9, PT ;  /* 0x000000093c00780c */ /* 0x040fe20003f26270 */
[----:B------:R-:W-:Y:S01]  /*21a0*/  BSSY B1, `(.L_x_40) ;  /* 0x000000b000017945 */ /* 0x000fe20003800000 */
[----:B------:R-:W-:Y:S02]  /*21b0*/  IADD3.X R11, R13, R65, R14, P4, P5 ;  /* 0x000000410d0b7210 */ /* 0x000fe400027ea40e */
[----:B------:R2:W-:Y:S01]  /*21c0*/  @!P0 STG.E.U8 desc[UR36][R6.64+0x1], R25 ;  /* 0x0000011906008986 */ /* 0x0005e2000c101124 */
[----:B------:R-:W-:Y:S02]  /*21d0*/  ISETP.GE.AND P0, PT, R60, 0xa, PT ;  /* 0x0000000a3c00780c */ /* 0x000fe40003f06270 */
[C---:B------:R-:W-:Y:S02]  /*21e0*/  ISETP.LT.OR P2, PT, R20.reuse, 0x9, !P2 ;  /* 0x000000091400780c */ /* 0x040fe40005741670 */
[----:B------:R-:W-:-:S02]  /*21f0*/  ISETP.LT.OR P5, PT, R20, 0x1, !P1 ;  /* 0x000000011400780c */ /* 0x000fc40004fa1670 */
[----:B------:R-:W-:Y:S01]  /*2200*/  ISETP.LT.OR P4, PT, R20, 0x1, !P0 ;  /* 0x000000011400780c */ /* 0x000fe20004781670 */
[----:B------:R-:W-:-:S12]  /*2210*/  @P3 BRA `(.L_x_41) ;  /* 0x00000000000c3947 */ /* 0x000fd80003800000 */
[----:B------:R-:W3:Y:S02]  /*2220*/  LDG.E.U8 R58, desc[UR36][R10.64] ;  /* 0x000000240a3a7981 */ /* 0x000ee4000c1e1100 */
[----:B---3--:R-:W-:-:S05]  /*2230*/  PRMT R0, R58, 0x8880, RZ ;  /* 0x000088803a007816 */ /* 0x008fca00000000ff */
[----:B------:R-:W-:-:S07]  /*2240*/  IMAD R3, R0, R57, RZ ;  /* 0x0000003900037224 */ /* 0x000fce00078e02ff */
.L_x_41:
[----:B------:R-:W-:Y:S05]  /*2250*/  BSYNC B1 ;  /* 0x0000000000017941 */ /* 0x000fea0003800000 */
.L_x_40:
[----:B------:R-:W-:Y:S01]  /*2260*/  @!P3 IMAD R13, R26, R56, R3 ;  /* 0x000000381a0db224 */ /* 0x000fe200078e0203 */
[----:B------:R-:W-:Y:S04]  /*2270*/  BSSY B1, `(.L_x_42) ;  /* 0x0000006000017945 */ /* 0x000fe80003800000 */
[----:B------:R3:W-:Y:S01]  /*2280*/  @!P3 STG.E.U8 desc[UR36][R4.64], R13 ;  /* 0x0000000d0400b986 */ /* 0x0007e2000c101124 */
[----:B------:R-:W-:Y:S05]  /*2290*/  @P2 BRA `(.L_x_43) ;  /* 0x00000000000c2947 */ /* 0x000fea0003800000 */
[----:B------:R-:W4:Y:S02]  /*22a0*/  LDG.E.U8 R58, desc[UR36][R10.64+0x1] ;  /* 0x000001240a3a7981 */ /* 0x000f24000c1e1100 */
[----:B----4-:R-:W-:-:S05]  /*22b0*/  PRMT R0, R58, 0x8880, RZ ;  /* 0x000088803a007816 */ /* 0x010fca00000000ff */
[----:B------:R-:W-:-:S07]  /*22c0*/  IMAD R3, R0, R57, RZ ;  /* 0x0000003900037224 */ /* 0x000fce00078e02ff */
.L_x_43:
[----:B------:R-:W-:Y:S05]  /*22d0*/  BSYNC B1 ;  /* 0x0000000000017941 */ /* 0x000fea0003800000 */
.L_x_42:
[----:B------:R-:W-:Y:S01]  /*22e0*/  @!P2 IMAD R27, R27, R56, R3 ;  /* 0x000000381b1ba224 */ /* 0x000fe200078e0203 */
[----:B------:R-:W-:Y:S04]  /*22f0*/  BSSY B1, `(.L_x_44) ;  /* 0x0000006000017945 */ /* 0x000fe80003800000 */
[----:B------:R4:W-:Y:S01]  /*2300*/  @!P2 STG.E.U8 desc[UR36][R4.64+0x1], R27 ;  /* 0x0000011b0400a986 */ /* 0x0009e2000c101124 */
[----:B------:R-:W-:Y:S05]  /*2310*/  @P5 BRA `(.L_x_45) ;  /* 0x00000000000c5947 */ /* 0x000fea0003800000 */
[----:B------:R-:W5:Y:S02]  /*2320*/  LDG.E.U8 R58, desc[UR36][R8.64+0x8] ;  /* 0x00000824083a7981 */ /* 0x000f64000c1e1100 */
[----:B-----5:R-:W-:-:S05]  /*2330*/  PRMT R0, R58, 0x8880, RZ ;  /* 0x000088803a007816 */ /* 0x020fca00000000ff */
[----:B------:R-:W-:-:S07]  /*2340*/  IMAD R3, R0, R57, RZ ;  /* 0x0000003900037224 */ /* 0x000fce00078e02ff */
.L_x_45:
[----:B------:R-:W-:Y:S05]  /*2350*/  BSYNC B1 ;  /* 0x0000000000017941 */ /* 0x000fea0003800000 */
.L_x_44:
[----:B---3--:R-:W-:Y:S01]  /*2360*/  @!P5 IMAD R13, R28, R56, R3 ;  /* 0x000000381c0dd224 */ /* 0x008fe200078e0203 */
[----:B------:R-:W-:Y:S04]  /*2370*/  BSSY B1, `(.L_x_46) ;  /* 0x0000006000017945 */ /* 0x000fe80003800000 */
[----:B------:R3:W-:Y:S01]  /*2380*/  @!P5 STG.E.U8 desc[UR36][R6.64+0x8], R13 ;  /* 0x0000080d0600d986 */ /* 0x0007e2000c101124 */
[----:B------:R-:W-:Y:S05]  /*2390*/  @P4 BRA `(.L_x_47) ;  /* 0x00000000000c4947 */ /* 0x000fea0003800000 */
[----:B------:R-:W5:Y:S02]  /*23a0*/  LDG.E.U8 R58, desc[UR36][R8.64+0x9] ;  /* 0x00000924083a7981 */ /* 0x000f64000c1e1100 */
[----:B-----5:R-:W-:-:S05]  /*23b0*/  PRMT R0, R58, 0x8880, RZ ;  /* 0x000088803a007816 */ /* 0x020fca00000000ff */
[----:B------:R-:W-:-:S07]  /*23c0*/  IMAD R3, R0, R57, RZ ;  /* 0x0000003900037224 */ /* 0x000fce00078e02ff */
.L_x_47:
[----:B------:R-:W-:Y:S05]  /*23d0*/  BSYNC B1 ;  /* 0x0000000000017941 */ /* 0x000fea0003800000 */
.L_x_46:
[----:B------:R-:W-:Y:S01]  /*23e0*/  ISETP.LT.OR P1, PT, R20, 0x9, !P1 ;  /* 0x000000091400780c */ /* 0x000fe20004f21670 */
[----:B------:R-:W-:Y:S01]  /*23f0*/  @!P4 IMAD R29, R29, R56, R3 ;  /* 0x000000381d1dc224 */ /* 0x000fe200078e0203 */
[C---:B------:R-:W-:Y:S01]  /*2400*/  ISETP.GE.AND P3, PT, R60.reuse, 0x11, PT ;  /* 0x000000113c00780c */ /* 0x040fe20003f66270 */
[----:B------:R-:W-:Y:S01]  /*2410*/  BSSY B1, `(.L_x_48) ;  /* 0x000000a000017945 */ /* 0x000fe20003800000 */
[----:B------:R-:W-:Y:S02]  /*2420*/  ISETP.GE.AND P2, PT, R60, 0x12, PT ;  /* 0x000000123c00780c */ /* 0x000fe40003f46270 */
[----:B------:R0:W-:Y:S01]  /*2430*/  @!P4 STG.E.U8 desc[UR36][R6.64+0x9], R29 ;  /* 0x0000091d0600c986 */ /* 0x0001e2000c101124 */
[C---:B------:R-:W-:Y:S02]  /*2440*/  ISETP.LT.OR P0, PT, R20.reuse, 0x9, !P0 ;  /* 0x000000091400780c */ /* 0x040fe40004701670 */
[C---:B------:R-:W-:Y:S02]  /*2450*/  ISETP.LT.OR P5, PT, R20.reuse, 0x1, !P3 ;  /* 0x000000011400780c */ /* 0x040fe40005fa1670 */
[----:B------:R-:W-:-:S02]  /*2460*/  ISETP.LT.OR P4, PT, R20, 0x1, !P2 ;  /* 0x000000011400780c */ /* 0x000fc40005781670 */
[----:B------:R-:W-:Y:S11]  /*2470*/  @P1 BRA `(.L_x_49) ;  /* 0x00000000000c1947 */ /* 0x000ff60003800000 */
[----:B------:R-:W5:Y:S02]  /*2480*/  LDG.E.U8 R58, desc[UR36][R10.64+0x8] ;  /* 0x000008240a3a7981 */ /* 0x000f64000c1e1100 */
[----:B-----5:R-:W-:-:S05]  /*2490*/  PRMT R0, R58, 0x8880, RZ ;  /* 0x000088803a007816 */ /* 0x020fca00000000ff */
[----:B------:R-:W-:-:S07]  /*24a0*/  IMAD R3, R0, R57, RZ ;  /* 0x0000003900037224 */ /* 0x000fce00078e02ff */
.L_x_49:
[----:B------:R-:W-:Y:S05]  /*24b0*/  BSYNC B1 ;  /* 0x0000000000017941 */ /* 0x000fea0003800000 */
.L_x_48:
[----:B---3--:R-:W-:Y:S01]  /*24c0*/  @!P1 IMAD R13, R30, R56, R3 ;  /* 0x000000381e0d9224 */ /* 0x008fe200078e0203 */
[----:B------:R-:W-:Y:S04]  /*24d0*/  BSSY B1, `(.L_x_50) ;  /* 0x0000006000017945 */ /* 0x000fe80003800000 */
[----:B------:R3:W-:Y:S01]  /*24e0*/  @!P1 STG.E.U8 desc[UR36][R4.64+0x8], R13 ;  /* 0x0000080d04009986 */ /* 0x0007e2000c101124 */
[----:B------:R-:W-:Y:S05]  /*24f0*/  @P0 BRA `(.L_x_51) ;  /* 0x00000000000c0947 */ /* 0x000fea0003800000 */
[----:B------:R-:W5:Y:S02]  /*2500*/  LDG.E.U8 R58, desc[UR36][R10.64+0x9] ;  /* 0x000009240a3a7981 */ /* 0x000f64000c1e1100 */
[----:B-----5:R-:W-:-:S05]  /*2510*/  PRMT R0, R58, 0x8880, RZ ;  /* 0x000088803a007816 */ /* 0x020fca00000000ff */
[----:B------:R-:W-:-:S07]  /*2520*/  IMAD R3, R0, R57, RZ ;  /* 0x0000003900037224 */ /* 0x000fce00078e02ff */
.L_x_51:
[----:B------:R-:W-:Y:S05]  /*2530*/  BSYNC B1 ;  /* 0x0000000000017941 */ /* 0x000fea0003800000 */
.L_x_50:
[----:B------:R-:W-:Y:S01]  /*2540*/  @!P0 IMAD R31, R31, R56, R3 ;  /* 0x000000381f1f8224 */ /* 0x000fe200078e0203 */
[----:B------:R-:W-:Y:S04]  /*2550*/  BSSY B1, `(.L_x_52) ;  /* 0x0000006000017945 */ /* 0x000fe80003800000 */
[----:B------:R0:W-:Y:S01]  /*2560*/  @!P0 STG.E.U8 desc[UR36][R4.64+0x9], R31 ;  /* 0x0000091f04008986 */ /* 0x0001e2000c101124 */
[----:B------:R-:W-:Y:S05]  /*2570*/  @P5 BRA `(.L_x_53) ;  /* 0x00000000000c5947 */ /* 0x000fea0003800000 */
[----:B------:R-:W5:Y:S02]  /*2580*/  LDG.E.U8 R58, desc[UR36][R8.64+0x10] ;  /* 0x00001024083a7981 */ /* 0x000f64000c1e1100 */
[----:B-----5:R-:W-:-:S05]  /*2590*/  PRMT R0, R58, 0x8880, RZ ;  /* 0x000088803a007816 */ /* 0x020fca00000000ff */
[----:B------:R-:W-:-:S07]  /*25a0*/  IMAD R3, R0, R57, RZ ;  /* 0x0000003900037224 */ /* 0x000fce00078e02ff */
.L_x_53:
[----:B------:R-:W-:Y:S05]  /*25b0*/  BSYNC B1 ;  /* 0x0000000000017941 */ /* 0x000fea0003800000 */
.L_x_52:
[----:B---3--:R-:W-:Y:S01]  /*25c0*/  @!P5 IMAD R13, R32, R56, R3 ;  /* 0x00000038200dd224 */ /* 0x008fe200078e0203 */
[----:B------:R-:W-:Y:S04]  /*25d0*/  BSSY B1, `(.L_x_54) ;  /* 0x0000006000017945 */ /* 0x000fe80003800000 */
[----:B------:R3:W-:Y:S01]  /*25e0*/  @!P5 STG.E.U8 desc[UR36][R6.64+0x10], R13 ;  /* 0x0000100d0600d986 */ /* 0x0007e2000c101124 */
[----:B------:R-:W-:Y:S05]  /*25f0*/  @P4 BRA `(.L_x_55) ;  /* 0x00000000000c4947 */ /* 0x000fea0003800000 */
[----:B------:R-:W5:Y:S02]  /*2600*/  LDG.E.U8 R58, desc[UR36][R8.64+0x11] ;  /* 0x00001124083a7981 */ /* 0x000f64000c1e1100 */
[----:B-----5:R-:W-:-:S05]  /*2610*/  PRMT R0, R58, 0x8880, RZ ;  /* 0x000088803a007816 */ /* 0x020fca00000000ff */
[----:B------:R-:W-:-:S07]  /*2620*/  IMAD R3, R0, R57, RZ ;  /* 0x0000003900037224 */ /* 0x000fce00078e02ff */
.L_x_55:
[----:B------:R-:W-:Y:S05]  /*2630*/  BSYNC B1 ;  /* 0x0000000000017941 */ /* 0x000fea0003800000 */
.L_x_54:
        /* <DEDUP_REMOVED lines=13> */
.L_x_57:
[----:B------:R-:W-:Y:S05]  /*2710*/  BSYNC B1 ;  /* 0x0000000000017941 */ /* 0x000fea0003800000 */
.L_x_56:
[----:B---3--:R-:W-:Y:S01]  /*2720*/  @!P3 IMAD R13, R34, R56, R3 ;  /* 0x00000038220db224 */ /* 0x008fe200078e0203 */
[----:B------:R-:W-:Y:S04]  /*2730*/  BSSY B1, `(.L_x_58) ;  /* 0x0000006000017945 */ /* 0x000fe80003800000 */
[----:B------:R3:W-:Y:S01]  /*2740*/  @!P3 STG.E.U8 desc[UR36][R4.64+0x10], R13 ;  /* 0x0000100d0400b986 */ /* 0x0007e2000c101124 */
[----:B------:R-:W-:Y:S05]  /*2750*/  @P2 BRA `(.L_x_59) ;  /* 0x00000000000c2947 */ /* 0x000fea0003800000 */
[----:B------:R-:W5:Y:S02]  /*2760*/  LDG.E.U8 R58, desc[UR36][R10.64+0x11] ;  /* 0x000011240a3a7981 */ /* 0x000f64000c1e1100 */
[----:B-----5:R-:W-:-:S05]  /*2770*/  PRMT R0, R58, 0x8880, RZ ;  /* 0x000088803a007816 */ /* 0x020fca00000000ff */
[----:B------:R-:W-:-:S07]  /*2780*/  IMAD R3, R0, R57, RZ ;  /* 0x0000003900037224 */ /* 0x000fce00078e02ff */
.L_x_59:
[----:B------:R-:W-:Y:S05]  /*2790*/  BSYNC B1 ;  /* 0x0000000000017941 */ /* 0x000fea0003800000 */
.L_x_58:
[----:B------:R-:W-:Y:S01]  /*27a0*/  @!P2 IMAD R35, R35, R56, R3 ;  /* 0x000000382323a224 */ /* 0x000fe200078e0203 */
[----:B------:R-:W-:Y:S04]  /*27b0*/  BSSY B1, `(.L_x_60) ;  /* 0x0000006000017945 */ /* 0x000fe80003800000 */
[----:B------:R0:W-:Y:S01]  /*27c0*/  @!P2 STG.E.U8 desc[UR36][R4.64+0x11], R35 ;  /* 0x000011230400a986 */ /* 0x0001e2000c101124 */
[----:B------:R-:W-:Y:S05]  /*27d0*/  @P5 BRA `(.L_x_61) ;  /* 0x00000000000c5947 */ /* 0x000fea0003800000 */
[----:B------:R-:W5:Y:S02]  /*27e0*/  LDG.E.U8 R58, desc[UR36][R8.64+0x18] ;  /* 0x00001824083a7981 */ /* 0x000f64000c1e1100 */
[----:B-----5:R-:W-:-:S05]  /*27f0*/  PRMT R0, R58, 0x8880, RZ ;  /* 0x000088803a007816 */ /* 0x020fca00000000ff */
[----:B------:R-:W-:-:S07]  /*2800*/  IMAD R3, R0, R57, RZ ;  /* 0x0000003900037224 */ /* 0x000fce00078e02ff */
.L_x_61:
[----:B------:R-:W-:Y:S05]  /*2810*/  BSYNC B1 ;  /* 0x0000000000017941 */ /* 0x000fea0003800000 */
.L_x_60:
[----:B---3--:R-:W-:Y:S01]  /*2820*/  @!P5 IMAD R13, R36, R56, R3 ;  /* 0x00000038240dd224 */ /* 0x008fe200078e0203 */
[----:B------:R-:W-:Y:S04]  /*2830*/  BSSY B1, `(.L_x_62) ;  /* 0x0000006000017945 */ /* 0x000fe80003800000 */
[----:B------:R3:W-:Y:S01]  /*2840*/  @!P5 STG.E.U8 desc[UR36][R6.64+0x18], R13 ;  /* 0x0000180d0600d986 */ /* 0x0007e2000c101124 */
[----:B------:R-:W-:Y:S05]  /*2850*/  @P4 BRA `(.L_x_63) ;  /* 0x00000000000c4947 */ /* 0x000fea0003800000 */
[----:B------:R-:W5:Y:S02]  /*2860*/  LDG.E.U8 R58, desc[UR36][R8.64+0x19] ;  /* 0x00001924083a7981 */ /* 0x000f64000c1e1100 */
[----:B-----5:R-:W-:-:S05]  /*2870*/  PRMT R0, R58, 0x8880, RZ ;  /* 0x000088803a007816 */ /* 0x020fca00000000ff */
[----:B------:R-:W-:-:S07]  /*2880*/  IMAD R3, R0, R57, RZ ;  /* 0x0000003900037224 */ /* 0x000fce00078e02ff */
.L_x_63:
[----:B------:R-:W-:Y:S05]  /*2890*/  BSYNC B1 ;  /* 0x0000000000017941 */ /* 0x000fea0003800000 */
.L_x_62:
        /* <DEDUP_REMOVED lines=13> */
.L_x_65:
[----:B------:R-:W-:Y:S05]  /*2970*/  BSYNC B1 ;  /* 0x0000000000017941 */ /* 0x000fea0003800000 */
.L_x_64:
[----:B---3--:R-:W-:Y:S01]  /*2980*/  @!P1 IMAD R13, R38, R56, R3 ;  /* 0x00000038260d9224 */ /* 0x008fe200078e0203 */
[----:B------:R-:W-:Y:S04]  /*2990*/  BSSY B1, `(.L_x_66) ;  /* 0x0000006000017945 */ /* 0x000fe80003800000 */
[----:B------:R3:W-:Y:S01]  /*29a0*/  @!P1 STG.E.U8 desc[UR36][R4.64+0x18], R13 ;  /* 0x0000180d04009986 */ /* 0x0007e2000c101124 */
[----:B------:R-:W-:Y:S05]  /*29b0*/  @P4 BRA `(.L_x_67) ;  /* 0x00000000000c4947 */ /* 0x000fea0003800000 */
[----:B------:R-:W5:Y:S02]  /*29c0*/  LDG.E.U8 R58, desc[UR36][R10.64+0x19] ;  /* 0x000019240a3a7981 */ /* 0x000f64000c1e1100 */
[----:B-----5:R-:W-:-:S05]  /*29d0*/  PRMT R0, R58, 0x8880, RZ ;  /* 0x000088803a007816 */ /* 0x020fca00000000ff */
[----:B------:R-:W-:-:S07]  /*29e0*/  IMAD R3, R0, R57, RZ ;  /* 0x0000003900037224 */ /* 0x000fce00078e02ff */
.L_x_67:
[----:B------:R-:W-:Y:S05]  /*29f0*/  BSYNC B1 ;  /* 0x0000000000017941 */ /* 0x000fea0003800000 */
.L_x_66:
[----:B------:R-:W-:Y:S01]  /*2a00*/  @!P4 IMAD R39, R39, R56, R3 ;  /* 0x000000382727c224 */ /* 0x000fe200078e0203 */
[----:B------:R-:W-:Y:S04]  /*2a10*/  BSSY B1, `(.L_x_68) ;  /* 0x0000006000017945 */ /* 0x000fe80003800000 */
[----:B------:R0:W-:Y:S01]  /*2a20*/  @!P4 STG.E.U8 desc[UR36][R4.64+0x19], R39 ;  /* 0x000019270400c986 */ /* 0x0001e2000c101124 */
[----:B------:R-:W-:Y:S05]  /*2a30*/  @P5 BRA `(.L_x_69) ;  /* 0x00000000000c5947 */ /* 0x000fea0003800000 */
[----:B------:R-:W5:Y:S02]  /*2a40*/  LDG.E.U8 R58, desc[UR36][R8.64+0x20] ;  /* 0x00002024083a7981 */ /* 0x000f64000c1e1100 */
[----:B-----5:R-:W-:-:S05]  /*2a50*/  PRMT R0, R58, 0x8880, RZ ;  /* 0x000088803a007816 */ /* 0x020fca00000000ff */
[----:B------:R-:W-:-:S07]  /*2a60*/  IMAD R3, R0, R57, RZ ;  /* 0x0000003900037224 */ /* 0x000fce00078e02ff */
.L_x_69:
[----:B------:R-:W-:Y:S05]  /*2a70*/  BSYNC B1 ;  /* 0x0000000000017941 */ /* 0x000fea0003800000 */
.L_x_68:
[----:B---3--:R-:W-:Y:S01]  /*2a80*/  @!P5 IMAD R13, R40, R56, R3 ;  /* 0x00000038280dd224 */ /* 0x008fe200078e0203 */
[----:B------:R-:W-:Y:S04]  /*2a90*/  BSSY B1, `(.L_x_70) ;  /* 0x0000006000017945 */ /* 0x000fe80003800000 */
[----:B------:R3:W-:Y:S01]  /*2aa0*/  @!P5 STG.E.U8 desc[UR36][R6.64+0x20], R13 ;  /* 0x0000200d0600d986 */ /* 0x0007e2000c101124 */
[----:B------:R-:W-:Y:S05]  /*2ab0*/  @P0 BRA `(.L_x_71) ;  /* 0x00000000000c0947 */ /* 0x000fea0003800000 */
[----:B------:R-:W5:Y:S02]  /*2ac0*/  LDG.E.U8 R58, desc[UR36][R8.64+0x21] ;  /* 0x00002124083a7981 */ /* 0x000f64000c1e1100 */
[----:B-----5:R-:W-:-:S05]  /*2ad0*/  PRMT R0, R58, 0x8880, RZ ;  /* 0x000088803a007816 */ /* 0x020fca00000000ff */
[----:B------:R-:W-:-:S07]  /*2ae0*/  IMAD R3, R0, R57, RZ ;  /* 0x0000003900037224 */ /* 0x000fce00078e02ff */
.L_x_71:
[----:B------:R-:W-:Y:S05]  /*2af0*/  BSYNC B1 ;  /* 0x0000000000017941 */ /* 0x000fea0003800000 */
.L_x_70:
        /* <DEDUP_REMOVED lines=13> */
.L_x_73:
[----:B------:R-:W-:Y:S05]  /*2bd0*/  BSYNC B1 ;  /* 0x0000000000017941 */ /* 0x000fea0003800000 */
.L_x_72:
[----:B---3--:R-:W-:Y:S01]  /*2be0*/  @!P3 IMAD R13, R42, R56, R3 ;  /* 0x000000382a0db224 */ /* 0x008fe200078e0203 */
[----:B------:R-:W-:Y:S04]  /*2bf0*/  BSSY B1, `(.L_x_74) ;  /* 0x0000006000017945 */ /* 0x000fe80003800000 */
[----:B------:R3:W-:Y:S01]  /*2c00*/  @!P3 STG.E.U8 desc[UR36][R4.64+0x20], R13 ;  /* 0x0000200d0400b986 */ /* 0x0007e2000c101124 */
[----:B------:R-:W-:Y:S05]  /*2c10*/  @P2 BRA `(.L_x_75) ;  /* 0x00000000000c2947 */ /* 0x000fea0003800000 */
[----:B------:R-:W5:Y:S02]  /*2c20*/  LDG.E.U8 R58, desc[UR36][R10.64+0x21] ;  /* 0x000021240a3a7981 */ /* 0x000f64000c1e1100 */
[----:B-----5:R-:W-:-:S05]  /*2c30*/  PRMT R0, R58, 0x8880, RZ ;  /* 0x000088803a007816 */ /* 0x020fca00000000ff */
[----:B------:R-:W-:-:S07]  /*2c40*/  IMAD R3, R0, R57, RZ ;  /* 0x0000003900037224 */ /* 0x000fce00078e02ff */
.L_x_75:
[----:B------:R-:W-:Y:S05]  /*2c50*/  BSYNC B1 ;  /* 0x0000000000017941 */ /* 0x000fea0003800000 */
.L_x_74:
[----:B------:R-:W-:Y:S01]  /*2c60*/  @!P2 IMAD R43, R43, R56, R3 ;  /* 0x000000382b2ba224 */ /* 0x000fe200078e0203 */
[----:B------:R-:W-:Y:S04]  /*2c70*/  BSSY B1, `(.L_x_76) ;  /* 0x0000006000017945 */ /* 0x000fe80003800000 */
[----:B------:R0:W-:Y:S01]  /*2c80*/  @!P2 STG.E.U8 desc[UR36][R4.64+0x21], R43 ;  /* 0x0000212b0400a986 */ /* 0x0001e2000c101124 */
[----:B------:R-:W-:Y:S05]  /*2c90*/  @P0 BRA `(.L_x_77) ;  /* 0x00000000000c0947 */ /* 0x000fea0003800000 */
[----:B------:R-:W5:Y:S02]  /*2ca0*/  LDG.E.U8 R58, desc[UR36][R8.64+0x28] ;  /* 0x00002824083a7981 */ /* 0x000f64000c1e1100 */
[----:B-----5:R-:W-:-:S05]  /*2cb0*/  PRMT R0, R58, 0x8880, RZ ;  /* 0x000088803a007816 */ /* 0x020fca00000000ff */
[----:B------:R-:W-:-:S07]  /*2cc0*/  IMAD R3, R0, R57, RZ ;  /* 0x0000003900037224 */ /* 0x000fce00078e02ff */
.L_x_77:
[----:B------:R-:W-:Y:S05]  /*2cd0*/  BSYNC B1 ;  /* 0x0000000000017941 */ /* 0x000fea0003800000 */
.L_x_76:
[----:B---3--:R-:W-:Y:S01]  /*2ce0*/  @!P0 IMAD R13, R44, R56, R3 ;  /* 0x000000382c0d8224 */ /* 0x008fe200078e0203 */
[----:B------:R-:W-:Y:S04]  /*2cf0*/  BSSY B1, `(.L_x_78) ;  /* 0x0000006000017945 */ /* 0x000fe80003800000 */
[----:B------:R3:W-:Y:S01]  /*2d00*/  @!P0 STG.E.U8 desc[UR36][R6.64+0x28], R13 ;  /* 0x0000280d06008986 */ /* 0x0007e2000c101124 */
[----:B------:R-:W-:Y:S05]  /*2d10*/  @P5 BRA `(.L_x_79) ;  /* 0x00000000000c5947 */ /* 0x000fea0003800000 */
[----:B------:R-:W5:Y:S02]  /*2d20*/  LDG.E.U8 R58, desc[UR36][R8.64+0x29] ;  /* 0x00002924083a7981 */ /* 0x000f64000c1e1100 */
[----:B-----5:R-:W-:-:S05]  /*2d30*/  PRMT R0, R58, 0x8880, RZ ;  /* 0x000088803a007816 */ /* 0x020fca00000000ff */
[----:B------:R-:W-:-:S07]  /*2d40*/  IMAD R3, R0, R57, RZ ;  /* 0x0000003900037224 */ /* 0x000fce00078e02ff */
.L_x_79:
[----:B------:R-:W-:Y:S05]  /*2d50*/  BSYNC B1 ;  /* 0x0000000000017941 */ /* 0x000fea0003800000 */
.L_x_78:
        /* <DEDUP_REMOVED lines=13> */
.L_x_81:
[----:B------:R-:W-:Y:S05]  /*2e30*/  BSYNC B1 ;  /* 0x0000000000017941 */ /* 0x000fea0003800000 */
.L_x_80:
[----:B---3--:R-:W-:Y:S01]  /*2e40*/  @!P4 IMAD R13, R46, R56, R3 ;  /* 0x000000382e0dc224 */ /* 0x008fe200078e0203 */
[----:B------:R-:W-:Y:S04]  /*2e50*/  BSSY B1, `(.L_x_82) ;  /* 0x0000006000017945 */ /* 0x000fe80003800000 */
[----:B------:R3:W-:Y:S01]  /*2e60*/  @!P4 STG.E.U8 desc[UR36][R4.64+0x28], R13 ;  /* 0x0000280d0400c986 */ /* 0x0007e2000c101124 */
[----:B------:R-:W-:Y:S05]  /*2e70*/  @P1 BRA `(.L_x_83) ;  /* 0x00000000000c1947 */ /* 0x000fea0003800000 */
[----:B------:R-:W5:Y:S02]  /*2e80*/  LDG.E.U8 R58, desc[UR36][R10.64+0x29] ;  /* 0x000029240a3a7981 */ /* 0x000f64000c1e1100 */
[----:B-----5:R-:W-:-:S05]  /*2e90*/  PRMT R0, R58, 0x8880, RZ ;  /* 0x000088803a007816 */ /* 0x020fca00000000ff */
[----:B------:R-:W-:-:S07]  /*2ea0*/  IMAD R3, R0, R57, RZ ;  /* 0x0000003900037224 */ /* 0x000fce00078e02ff */
.L_x_83:
[----:B------:R-:W-:Y:S05]  /*2eb0*/  BSYNC B1 ;  /* 0x0000000000017941 */ /* 0x000fea0003800000 */
.L_x_82:
[----:B------:R-:W-:Y:S01]  /*2ec0*/  @!P1 IMAD R47, R47, R56, R3 ;  /* 0x000000382f2f9224 */ /* 0x000fe200078e0203 */
[----:B------:R-:W-:Y:S04]  /*2ed0*/  BSSY B1, `(.L_x_84) ;  /* 0x0000006000017945 */ /* 0x000fe80003800000 */
[----:B------:R0:W-:Y:S01]  /*2ee0*/  @!P1 STG.E.U8 desc[UR36][R4.64+0x29], R47 ;  /* 0x0000292f04009986 */ /* 0x0001e2000c101124 */
[----:B------:R-:W-:Y:S05]  /*2ef0*/  @P3 BRA `(.L_x_85) ;  /* 0x00000000000c3947 */ /* 0x000fea0003800000 */
[----:B------:R-:W5:Y:S02]  /*2f00*/  LDG.E.U8 R58, desc[UR36][R8.64+0x30] ;  /* 0x00003024083a7981 */ /* 0x000f64000c1e1100 */
[----:B-----5:R-:W-:-:S05]  /*2f10*/  PRMT R0, R58, 0x8880, RZ ;  /* 0x000088803a007816 */ /* 0x020fca00000000ff */
[----:B------:R-:W-:-:S07]  /*2f20*/  IMAD R3, R0, R57, RZ ;  /* 0x0000003900037224 */ /* 0x000fce00078e02ff */
.L_x_85:
[----:B------:R-:W-:Y:S05]  /*2f30*/  BSYNC B1 ;  /* 0x0000000000017941 */ /* 0x000fea0003800000 */
.L_x_84:
[----:B---3--:R-:W-:Y:S01]  /*2f40*/  @!P3 IMAD R13, R48, R56, R3 ;  /* 0x00000038300db224 */ /* 0x008fe200078e0203 */
[----:B------:R-:W-:Y:S04]  /*2f50*/  BSSY B1, `(.L_x_86) ;  /* 0x0000006000017945 */ /* 0x000fe80003800000 */
[----:B------:R3:W-:Y:S01]  /*2f60*/  @!P3 STG.E.U8 desc[UR36][R6.64+0x30], R13 ;  /* 0x0000300d0600b986 */ /* 0x0007e2000c101124 */
[----:B------:R-:W-:Y:S05]  /*2f70*/  @P5 BRA `(.L_x_87) ;  /* 0x00000000000c5947 */ /* 0x000fea0003800000 */
[----:B------:R-:W5:Y:S02]  /*2f80*/  LDG.E.U8 R58, desc[UR36][R8.64+0x31] ;  /* 0x00003124083a7981 */ /* 0x000f64000c1e1100 */
[----:B-----5:R-:W-:-:S05]  /*2f90*/  PRMT R0, R58, 0x8880, RZ ;  /* 0x000088803a007816 */ /* 0x020fca00000000ff */
[----:B------:R-:W-:-:S07]  /*2fa0*/  IMAD R3, R0, R57, RZ ;  /* 0x0000003900037224 */ /* 0x000fce00078e02ff */
.L_x_87:
[----:B------:R-:W-:Y:S05]  /*2fb0*/  BSYNC B1 ;  /* 0x0000000000017941 */ /* 0x000fea0003800000 */
.L_x_86:
        /* <DEDUP_REMOVED lines=9> */
[----:B------:R-:W-:Y:S01]  /*3050*/  ISETP.LT.OR P3, PT, R20, 0x9, !P3 ;  /* 0x000000091400780c */ /* 0x000fe20005f61670 */
[----:B------:R-:W-:-:S12]  /*3060*/  @P2 BRA `(.L_x_89) ;  /* 0x00000000000c2947 */ /* 0x000fd80003800000 */
[----:B------:R-:W5:Y:S02]  /*3070*/  LDG.E.U8 R58, desc[UR36][R10.64+0x30] ;  /* 0x000030240a3a7981 */ /* 0x000f64000c1e1100 */
[----:B-----5:R-:W-:-:S05]  /*3080*/  PRMT R0, R58, 0x8880, RZ ;  /* 0x000088803a007816 */ /* 0x020fca00000000ff */
[----:B------:R-:W-:-:S07]  /*3090*/  IMAD R3, R0, R57, RZ ;  /* 0x0000003900037224 */ /* 0x000fce00078e02ff */
.L_x_89:
[----:B------:R-:W-:Y:S05]  /*30a0*/  BSYNC B1 ;  /* 0x0000000000017941 */ /* 0x000fea0003800000 */
.L_x_88:
[----:B---3--:R-:W-:Y:S01]  /*30b0*/  @!P2 IMAD R13, R50, R56, R3 ;  /* 0x00000038320da224 */ /* 0x008fe200078e0203 */
[----:B------:R-:W-:Y:S04]  /*30c0*/  BSSY B1, `(.L_x_90) ;  /* 0x0000006000017945 */ /* 0x000fe80003800000 */
[----:B------:R3:W-:Y:S01]  /*30d0*/  @!P2 STG.E.U8 desc[UR36][R4.64+0x30], R13 ;  /* 0x0000300d0400a986 */ /* 0x0007e2000c101124 */
[----:B------:R-:W-:Y:S05]  /*30e0*/  @P0 BRA `(.L_x_91) ;  /* 0x00000000000c0947 */ /* 0x000fea0003800000 */
[----:B------:R-:W5:Y:S02]  /*30f0*/  LDG.E.U8 R58, desc[UR36][R10.64+0x31] ;  /* 0x000031240a3a7981 */ /* 0x000f64000c1e1100 */
[----:B-----5:R-:W-:-:S05]  /*3100*/  PRMT R0, R58, 0x8880, RZ ;  /* 0x000088803a007816 */ /* 0x020fca00000000ff */
[----:B------:R-:W-:-:S07]  /*3110*/  IMAD R3, R0, R57, RZ ;  /* 0x0000003900037224 */ /* 0x000fce00078e02ff */
.L_x_91:
[----:B------:R-:W-:Y:S05]  /*3120*/  BSYNC B1 ;  /* 0x0000000000017941 */ /* 0x000fea0003800000 */
.L_x_90:
[----:B------:R-:W-:Y:S01]  /*3130*/  @!P0 IMAD R51, R51, R56, R3 ;  /* 0x0000003833338224 */ /* 0x000fe200078e0203 */
[----:B------:R-:W-:Y:S04]  /*3140*/  BSSY B1, `(.L_x_92) ;  /* 0x0000006000017945 */ /* 0x000fe80003800000 */
[----:B------:R0:W-:Y:S01]  /*3150*/  @!P0 STG.E.U8 desc[UR36][R4.64+0x31], R51 ;  /* 0x0000313304008986 */ /* 0x0001e2000c101124 */
[----:B------:R-:W-:Y:S05]  /*3160*/  @P5 BRA `(.L_x_93) ;  /* 0x00000000000c5947 */ /* 0x000fea0003800000 */
[----:B------:R-:W5:Y:S02]  /*3170*/  LDG.E.U8 R58, desc[UR36][R8.64+0x38] ;  /* 0x00003824083a7981 */ /* 0x000f64000c1e1100 */
[----:B-----5:R-:W-:-:S05]  /*3180*/  PRMT R0, R58, 0x8880, RZ ;  /* 0x000088803a007816 */ /* 0x020fca00000000ff */
[----:B------:R-:W-:-:S07]  /*3190*/  IMAD R3, R0, R57, RZ ;  /* 0x0000003900037224 */ /* 0x000fce00078e02ff */
.L_x_93:
[----:B------:R-:W-:Y:S05]  /*31a0*/  BSYNC B1 ;  /* 0x0000000000017941 */ /* 0x000fea0003800000 */
.L_x_92:
[----:B---3--:R-:W-:Y:S01]  /*31b0*/  @!P5 IMAD R13, R52, R56, R3 ;  /* 0x00000038340dd224 */ /* 0x008fe200078e0203 */
[----:B------:R-:W-:Y:S04]  /*31c0*/  BSSY B1, `(.L_x_94) ;  /* 0x0000006000017945 */ /* 0x000fe80003800000 */
[----:B------:R3:W-:Y:S01]  /*31d0*/  @!P5 STG.E.U8 desc[UR36][R6.64+0x38], R13 ;  /* 0x0000380d0600d986 */ /* 0x0007e2000c101124 */
[----:B------:R-:W-:Y:S05]  /*31e0*/  @P4 BRA `(.L_x_95) ;  /* 0x00000000000c4947 */ /* 0x000fea0003800000 */
[----:B------:R-:W5:Y:S02]  /*31f0*/  LDG.E.U8 R58, desc[UR36][R8.64+0x39] ;  /* 0x00003924083a7981 */ /* 0x000f64000c1e1100 */
[----:B-----5:R-:W-:-:S05]  /*3200*/  PRMT R0, R58, 0x8880, RZ ;  /* 0x000088803a007816 */ /* 0x020fca00000000ff */
[----:B------:R-:W-:-:S07]  /*3210*/  IMAD R3, R0, R57, RZ ;  /* 0x0000003900037224 */ /* 0x000fce00078e02ff */
.L_x_95:
[----:B------:R-:W-:Y:S05]  /*3220*/  BSYNC B1 ;  /* 0x0000000000017941 */ /* 0x000fea0003800000 */
.L_x_94:
[----:B------:R-:W-:Y:S01]  /*3230*/  @!P4 IMAD R53, R53, R56, R3 ;  /* 0x000000383535c224 */ /* 0x000fe200078e0203 */
[----:B------:R-:W-:Y:S04]  /*3240*/  BSSY B1, `(.L_x_96) ;  /* 0x0000006000017945 */ /* 0x000fe80003800000 */
[----:B------:R0:W-:Y:S01]  /*3250*/  @!P4 STG.E.U8 desc[UR36][R6.64+0x39], R53 ;  /* 0x000039350600c986 */ /* 0x0001e2000c101124 */
[----:B------:R-:W-:Y:S05]  /*3260*/  @P3 BRA `(.L_x_97) ;  /* 0x00000000000c3947 */ /* 0x000fea0003800000 */
[----:B------:R-:W5:Y:S02]  /*3270*/  LDG.E.U8 R58, desc[UR36][R10.64+0x38] ;  /* 0x000038240a3a7981 */ /* 0x000f64000c1e1100 */
[----:B-----5:R-:W-:-:S05]  /*3280*/  PRMT R0, R58, 0x8880, RZ ;  /* 0x000088803a007816 */ /* 0x020fca00000000ff */
[----:B------:R-:W-:-:S07]  /*3290*/  IMAD R3, R0, R57, RZ ;  /* 0x0000003900037224 */ /* 0x000fce00078e02ff */
.L_x_97:
[----:B------:R-:W-:Y:S05]  /*32a0*/  BSYNC B1 ;  /* 0x0000000000017941 */ /* 0x000fea0003800000 */
.L_x_96:
[----:B0123--:R-:W-:Y:S01]  /*32b0*/  @!P3 IMAD R7, R54, R56, R3 ;  /* 0x000000383607b224 */ /* 0x00ffe200078e0203 */
[----:B------:R-:W-:Y:S01]  /*32c0*/  ISETP.LT.OR P1, PT, R20, 0x9, !P1 ;  /* 0x000000091400780c */ /* 0x000fe20004f21670 */
[----:B------:R-:W-:Y:S03]  /*32d0*/  BSSY B1, `(.L_x_98) ;  /* 0x0000006000017945 */ /* 0x000fe60003800000 */
[----:B------:R0:W-:Y:S09]  /*32e0*/  @!P3 STG.E.U8 desc[UR36][R4.64+0x38], R7 ;  /* 0x000038070400b986 */ /* 0x0001f2000c101124 */
[----:B------:R-:W-:Y:S05]  /*32f0*/  @P1 BRA `(.L_x_99) ;  /* 0x00000000000c1947 */ /* 0x000fea0003800000 */
[----:B------:R-:W2:Y:S02]  /*3300*/  LDG.E.U8 R58, desc[UR36][R10.64+0x39] ;  /* 0x000039240a3a7981 */ /* 0x000ea4000c1e1100 */
[----:B--2---:R-:W-:-:S05]  /*3310*/  PRMT R0, R58, 0x8880, RZ ;  /* 0x000088803a007816 */ /* 0x004fca00000000ff */
[----:B------:R-:W-:-:S07]  /*3320*/  IMAD R3, R0, R57, RZ ;  /* 0x0000003900037224 */ /* 0x000fce00078e02ff */
.L_x_99:
[----:B------:R-:W-:Y:S05]  /*3330*/  BSYNC B1 ;  /* 0x0000000000017941 */ /* 0x000fea0003800000 */
.L_x_98:
[----:B------:R-:W-:Y:S01]  /*3340*/  IMAD R3, R55, R56, R3 ;  /* 0x0000003837037224 */ /* 0x000fe200078e0203 */
[----:B------:R-:W-:Y:S06]  /*3350*/  @P1 BRA `(.L_x_100) ;  /* 0x0000000400c81947 */ /* 0x000fec0003800000 */
[----:B------:R1:W-:Y:S01]  /*3360*/  STG.E.U8 desc[UR36][R4.64+0x39], R3 ;  /* 0x0000390304007986 */ /* 0x0003e2000c101124 */
[----:B------:R-:W-:Y:S05]  /*3370*/  BRA `(.L_x_100) ;  /* 0x0000000400c07947 */ /* 0x000fea0003800000 */
.L_x_35:
[C---:B------:R-:W-:Y:S02]  /*3380*/  ISETP.GE.AND P1, PT, R60.reuse, 0x1, PT ;  /* 0x000000013c00780c */ /* 0x040fe40003f26270 */
[----:B------:R-:W-:Y:S02]  /*3390*/  ISETP.GE.AND P0, PT, R60, 0x2, PT ;  /* 0x000000023c00780c */ /* 0x000fe40003f06270 */
[C---:B------:R-:W-:Y:S02]  /*33a0*/  ISETP.LT.OR P4, PT, R20.reuse, 0x1, !P1 ;  /* 0x000000011400780c */ /* 0x040fe40004f81670 */
[C---:B------:R-:W-:Y:S02]  /*33b0*/  ISETP.LT.OR P5, PT, R20.reuse, 0x1, !P0 ;  /* 0x000000011400780c */ /* 0x040fe400047a1670 */
[C---:B------:R-:W-:Y:S02]  /*33c0*/  ISETP.LT.OR P1, PT, R20.reuse, 0x9, !P1 ;  /* 0x000000091400780c */ /* 0x040fe40004f21670 */
[----:B------:R-:W-:-:S02]  /*33d0*/  ISETP.LT.OR P0, PT, R20, 0x9, !P0 ;  /* 0x000000091400780c */ /* 0x000fc40004701670 */
[C---:B------:R-:W-:Y:S02]  /*33e0*/  ISETP.GE.AND P3, PT, R60.reuse, 0x9, PT ;  /* 0x000000093c00780c */ /* 0x040fe40003f66270 */
[----:B------:R-:W-:-:S03]  /*33f0*/  ISETP.GE.AND P2, PT, R60, 0xa, PT ;  /* 0x0000000a3c00780c */ /* 0x000fc60003f46270 */
[-C--:B------:R-:W-:Y:S02]  /*3400*/  @!P4 IMAD R3, R24, R56.reuse, RZ ;  /* 0x000000381803c224 */ /* 0x080fe400078e02ff */
[-C--:B------:R-:W-:Y:S02]  /*3410*/  @!P5 IMAD R25, R25, R56.reuse, RZ ;  /* 0x000000381919d224 */ /* 0x080fe400078e02ff */
[-C--:B------:R-:W-:Y:S01]  /*3420*/  @!P1 IMAD R9, R26, R56.reuse, RZ ;  /* 0x000000381a099224 */ /* 0x080fe200078e02ff */
[----:B------:R0:W-:Y:S01]  /*3430*/  @!P4 STG.E.U8 desc[UR36][R6.64], R3 ;  /* 0x000000030600c986 */ /* 0x0001e2000c101124 */
[C---:B------:R-:W-:Y:S01]  /*3440*/  ISETP.LT.OR P4, PT, R20.reuse, 0x1, !P3 ;  /* 0x000000011400780c */ /* 0x040fe20005f81670 */
[----:B------:R-:W-:Y:S02]  /*3450*/  @!P0 IMAD R27, R27, R56, RZ ;  /* 0x000000381b1b8224 */ /* 0x000fe400078e02ff */
[----:B------:R-:W-:Y:S01]  /*3460*/  @!P5 STG.E.U8 desc[UR36][R6.64+0x1], R25 ;  /* 0x000001190600d986 */ /* 0x000fe2000c101124 */
[----:B------:R-:W-:-:S02]  /*3470*/  ISETP.LT.OR P5, PT, R20, 0x1, !P2 ;  /* 0x000000011400780c */ /* 0x000fc400057a1670 */
[C---:B------:R-:W-:Y:S01]  /*3480*/  ISETP.LT.OR P2, PT, R20.reuse, 0x9, !P2 ;  /* 0x000000091400780c */ /* 0x040fe20005741670 */
[----:B------:R1:W-:Y:S01]  /*3490*/  @!P1 STG.E.U8 desc[UR36][R4.64], R9 ;  /* 0x0000000904009986 */ /* 0x0003e2000c101124 */
[----:B------:R-:W-:Y:S02]  /*34a0*/  ISETP.LT.OR P1, PT, R20, 0x9, !P3 ;  /* 0x000000091400780c */ /* 0x000fe40005f21670 */
[C---:B------:R-:W-:Y:S01]  /*34b0*/  ISETP.GE.AND P3, PT, R60.reuse, 0x11, PT ;  /* 0x000000113c00780c */ /* 0x040fe20003f66270 */
[----:B------:R-:W-:Y:S01]  /*34c0*/  @!P0 STG.E.U8 desc[UR36][R4.64+0x1], R27 ;  /* 0x0000011b04008986 */ /* 0x000fe2000c101124 */
[----:B------:R-:W-:Y:S01]  /*34d0*/  ISETP.GE.AND P0, PT, R60, 0x12, PT ;  /* 0x000000123c00780c */ /* 0x000fe20003f06270 */
[----:B------:R-:W-:-:S04]  /*34e0*/  @!P4 IMAD R11, R28, R56, RZ ;  /* 0x000000381c0bc224 */ /* 0x000fc800078e02ff */
[-C--:B------:R-:W-:Y:S01]  /*34f0*/  @!P5 IMAD R29, R29, R56.reuse, RZ ;  /* 0x000000381d1dd224 */ /* 0x080fe200078e02ff */
[----:B------:R-:W-:Y:S01]  /*3500*/  @!P4 STG.E.U8 desc[UR36][R6.64+0x8], R11 ;  /* 0x0000080b0600c986 */ /* 0x000fe2000c101124 */
[C---:B------:R-:W-:Y:S01]  /*3510*/  ISETP.LT.OR P4, PT, R20.reuse, 0x1, !P3 ;  /* 0x000000011400780c */ /* 0x040fe20005f81670 */
[-C--:B------:R-:W-:Y:S02]  /*3520*/  @!P2 IMAD R31, R31, R56.reuse, RZ ;  /* 0x000000381f1fa224 */ /* 0x080fe400078e02ff */
[----:B------:R-:W-:Y:S01]  /*3530*/  @!P5 STG.E.U8 desc[UR36][R6.64+0x9], R29 ;  /* 0x0000091d0600d986 */ /* 0x000fe2000c101124 */
[----:B------:R-:W-:Y:S01]  /*3540*/  ISETP.LT.OR P5, PT, R20, 0x1, !P0 ;  /* 0x000000011400780c */ /* 0x000fe200047a1670 */
[----:B0-----:R-:W-:Y:S01]  /*3550*/  @!P1 IMAD R3, R30, R56, RZ ;  /* 0x000000381e039224 */ /* 0x001fe200078e02ff */
[----:B------:R-:W-:Y:S01]  /*3560*/  ISETP.LT.OR P0, PT, R20, 0x9, !P0 ;  /* 0x000000091400780c */ /* 0x000fe20004701670 */
[----:B------:R-:W-:Y:S01]  /*3570*/  @!P2 STG.E.U8 desc[UR36][R4.64+0x9], R31 ;  /* 0x0000091f0400a986 */ /* 0x000fe2000c101124 */
[----:B------:R-:W-:-:S03]  /*3580*/  ISETP.GE.AND P2, PT, R60, 0x19, PT ;  /* 0x000000193c00780c */ /* 0x000fc60003f46270 */
[----:B------:R0:W-:Y:S01]  /*3590*/  @!P1 STG.E.U8 desc[UR36][R4.64+0x8], R3 ;  /* 0x0000080304009986 */ /* 0x0001e2000c101124 */
[----:B------:R-:W-:Y:S01]  /*35a0*/  ISETP.LT.OR P1, PT, R20, 0x9, !P3 ;  /* 0x000000091400780c */ /* 0x000fe20005f21670 */
[----:B-1----:R-:W-:Y:S01]  /*35b0*/  @!P4 IMAD R9, R32, R56, RZ ;  /* 0x000000382009c224 */ /* 0x002fe200078e02ff */
[----:B------:R-:W-:-:S03]  /*35c0*/  ISETP.GE.AND P3, PT, R60, 0x1a, PT ;  /* 0x0000001a3c00780c */ /* 0x000fc60003f66270 */
[-C--:B------:R-:W-:Y:S01]  /*35d0*/  @!P5 IMAD R33, R33, R56.reuse, RZ ;  /* 0x000000382121d224 */ /* 0x080fe200078e02ff */
[----:B------:R-:W-:Y:S01]  /*35e0*/  @!P4 STG.E.U8 desc[UR36][R6.64+0x10], R9 ;  /* 0x000010090600c986 */ /* 0x000fe2000c101124 */
[C---:B------:R-:W-:Y:S01]  /*35f0*/  ISETP.LT.OR P4, PT, R20.reuse, 0x1, !P3 ;  /* 0x000000011400780c */ /* 0x040fe20005f81670 */
[-C--:B------:R-:W-:Y:S01]  /*3600*/  @!P0 IMAD R35, R35, R56.reuse, RZ ;  /* 0x0000003823238224 */ /* 0x080fe200078e02ff */
[C---:B------:R-:W-:Y:S01]  /*3610*/  ISETP.LT.OR P3, PT, R20.reuse, 0x9, !P3 ;  /* 0x000000091400780c */ /* 0x040fe20005f61670 */
[----:B------:R-:W-:Y:S01]  /*3620*/  @!P5 STG.E.U8 desc[UR36][R6.64+0x11], R33 ;  /* 0x000011210600d986 */ /* 0x000fe2000c101124 */
[----:B------:R-:W-:Y:S02]  /*3630*/  ISETP.LT.OR P5, PT, R20, 0x1, !P2 ;  /* 0x000000011400780c */ /* 0x000fe400057a1670 */
[----:B0-----:R-:W-:Y:S01]  /*3640*/  @!P1 IMAD R3, R34, R56, RZ ;  /* 0x0000003822039224 */ /* 0x001fe200078e02ff */
[----:B------:R-:W-:Y:S01]  /*3650*/  @!P0 STG.E.U8 desc[UR36][R4.64+0x11], R35 ;  /* 0x0000112304008986 */ /* 0x000fe2000c101124 */
[----:B------:R-:W-:-:S02]  /*3660*/  ISETP.LT.OR P2, PT, R20, 0x9, !P2 ;  /* 0x000000091400780c */ /* 0x000fc40005741670 */
[C---:B------:R-:W-:Y:S01]  /*3670*/  ISETP.GE.AND P0, PT, R60.reuse, 0x21, PT ;  /* 0x000000213c00780c */ /* 0x040fe20003f06270 */
[----:B------:R0:W-:Y:S01]  /*3680*/  @!P1 STG.E.U8 desc[UR36][R4.64+0x10], R3 ;  /* 0x0000100304009986 */ /* 0x0001e2000c101124 */
[----:B------:R-:W-:Y:S01]  /*3690*/  ISETP.GE.AND P1, PT, R60, 0x22, PT ;  /* 0x000000223c00780c */ /* 0x000fe20003f26270 */
[-C--:B------:R-:W-:Y:S02]  /*36a0*/  @!P4 IMAD R37, R37, R56.reuse, RZ ;  /* 0x000000382525c224 */ /* 0x080fe400078e02ff */
[-C--:B------:R-:W-:Y:S02]  /*36b0*/  @!P3 IMAD R39, R39, R56.reuse, RZ ;  /* 0x000000382727b224 */ /* 0x080fe400078e02ff */
[-C--:B------:R-:W-:Y:S01]  /*36c0*/  @!P5 IMAD R11, R36, R56.reuse, RZ ;  /* 0x00000038240bd224 */ /* 0x080fe200078e02ff */
[----:B------:R-:W-:Y:S01]  /*36d0*/  @!P4 STG.E.U8 desc[UR36][R6.64+0x19], R37 ;  /* 0x000019250600c986 */ /* 0x000fe2000c101124 */
[C---:B------:R-:W-:Y:S02]  /*36e0*/  ISETP.LT.OR P4, PT, R20.reuse, 0x1, !P0 ;  /* 0x000000011400780c */ /* 0x040fe40004781670 */
[C---:B------:R-:W-:Y:S01]  /*36f0*/  ISETP.LT.OR P0, PT, R20.reuse, 0x9, !P0 ;  /* 0x000000091400780c */ /* 0x040fe20004701670 */
[----:B------:R-:W-:Y:S01]  /*3700*/  @!P5 STG.E.U8 desc[UR36][R6.64+0x18], R11 ;  /* 0x0000180b0600d986 */ /* 0x000fe2000c101124 */
[----:B------:R-:W-:Y:S01]  /*3710*/  ISETP.LT.OR P5, PT, R20, 0x1, !P1 ;  /* 0x000000011400780c */ /* 0x000fe20004fa1670 */
[----:B0-----:R-:W-:Y:S01]  /*3720*/  @!P2 IMAD R3, R38, R56, RZ ;  /* 0x000000382603a224 */ /* 0x001fe200078e02ff */
[----:B------:R-:W-:Y:S01]  /*3730*/  ISETP.LT.OR P1, PT, R20, 0x9, !P1 ;  /* 0x000000091400780c */ /* 0x000fe20004f21670 */
[----:B------:R-:W-:Y:S01]  /*3740*/  @!P3 STG.E.U8 desc[UR36][R4.64+0x19], R39 ;  /* 0x000019270400b986 */ /* 0x000fe2000c101124 */
[----:B------:R-:W-:-:S03]  /*3750*/  ISETP.GE.AND P3, PT, R60, 0x29, PT ;  /* 0x000000293c00780c */ /* 0x000fc60003f66270 */
[----:B------:R0:W-:Y:S01]  /*3760*/  @!P2 STG.E.U8 desc[UR36][R4.64+0x18], R3 ;  /* 0x000018030400a986 */ /* 0x0001e2000c101124 */
[----:B------:R-:W-:Y:S01]  /*3770*/  ISETP.GE.AND P2, PT, R60, 0x2a, PT ;  /* 0x0000002a3c00780c */ /* 0x000fe20003f46270 */
[----:B------:R-:W-:-:S04]  /*3780*/  @!P4 IMAD R9, R40, R56, RZ ;  /* 0x000000382809c224 */ /* 0x000fc800078e02ff */
[-C--:B------:R-:W-:Y:S01]  /*3790*/  @!P5 IMAD R41, R41, R56.reuse, RZ ;  /* 0x000000382929d224 */ /* 0x080fe200078e02ff */
[----:B------:R-:W-:Y:S01]  /*37a0*/  @!P4 STG.E.U8 desc[UR36][R6.64+0x20], R9 ;  /* 0x000020090600c986 */ /* 0x000fe2000c101124 */
[C---:B------:R-:W-:Y:S01]  /*37b0*/  ISETP.LT.OR P4, PT, R20.reuse, 0x1, !P3 ;  /* 0x000000011400780c */ /* 0x040fe20005f81670 */
[-C--:B------:R-:W-:Y:S01]  /*37c0*/  @!P1 IMAD R43, R43, R56.reuse, RZ ;  /* 0x000000382b2b9224 */ /* 0x080fe200078e02ff */
        /* <DEDUP_REMOVED lines=25> */
[----:B------:R1:W-:Y:S01]  /*3960*/  @!P4 STG.E.U8 desc[UR36][R6.64+0x30], R9 ;  /* 0x000030090600c986 */ /* 0x0003e2000c101124 */
[C---:B------:R-:W-:Y:S01]  /*3970*/  ISETP.LT.OR P4, PT, R20.reuse, 0x1, !P2 ;  /* 0x000000011400780c */ /* 0x040fe20005781670 */
[-C--:B------:R-:W-:Y:S01]  /*3980*/  @!P0 IMAD R51, R51, R56.reuse, RZ ;  /* 0x0000003833338224 */ /* 0x080fe200078e02ff */
[C---:B------:R-:W-:Y:S01]  /*3990*/  ISETP.LT.OR P2, PT, R20.reuse, 0x9, !P2 ;  /* 0x000000091400780c */ /* 0x040fe20005741670 */
[----:B------:R2:W-:Y:S01]  /*39a0*/  @!P5 STG.E.U8 desc[UR36][R6.64+0x31], R49 ;  /* 0x000031310600d986 */ /* 0x0005e2000c101124 */
[----:B------:R-:W-:Y:S01]  /*39b0*/  ISETP.LT.OR P5, PT, R20, 0x1, !P3 ;  /* 0x000000011400780c */ /* 0x000fe20005fa1670 */
[-C--:B0-----:R-:W-:Y:S01]  /*39c0*/  @!P1 IMAD R3, R50, R56.reuse, RZ ;  /* 0x0000003832039224 */ /* 0x081fe200078e02ff */
[----:B------:R-:W-:Y:S01]  /*39d0*/  ISETP.LT.OR P3, PT, R20, 0x9, !P3 ;  /* 0x000000091400780c */ /* 0x000fe20005f61670 */
[----:B------:R2:W-:Y:S04]  /*39e0*/  @!P0 STG.E.U8 desc[UR36][R4.64+0x31], R51 ;  /* 0x0000313304008986 */ /* 0x0005e8000c101124 */
[----:B------:R2:W-:Y:S02]  /*39f0*/  @!P1 STG.E.U8 desc[UR36][R4.64+0x30], R3 ;  /* 0x0000300304009986 */ /* 0x0005e4000c101124 */
[----:B------:R-:W-:-:S02]  /*3a00*/  @!P4 IMAD R11, R52, R56, RZ ;  /* 0x00000038340bc224 */ /* 0x000fc400078e02ff */
[-C--:B-1----:R-:W-:Y:S02]  /*3a10*/  @!P2 IMAD R9, R54, R56.reuse, RZ ;  /* 0x000000383609a224 */ /* 0x082fe400078e02ff */
[-C--:B------:R-:W-:Y:S01]  /*3a20*/  @!P5 IMAD R53, R53, R56.reuse, RZ ;  /* 0x000000383535d224 */ /* 0x080fe200078e02ff */
[----:B------:R2:W-:Y:S01]  /*3a30*/  @!P4 STG.E.U8 desc[UR36][R6.64+0x38], R11 ;  /* 0x0000380b0600c986 */ /* 0x0005e2000c101124 */
[----:B------:R-:W-:-:S03]  /*3a40*/  @!P3 IMAD R55, R55, R56, RZ ;  /* 0x000000383737b224 */ /* 0x000fc600078e02ff */
[----:B------:R2:W-:Y:S04]  /*3a50*/  @!P5 STG.E.U8 desc[UR36][R6.64+0x39], R53 ;  /* 0x000039350600d986 */ /* 0x0005e8000c101124 */
[----:B------:R2:W-:Y:S04]  /*3a60*/  @!P2 STG.E.U8 desc[UR36][R4.64+0x38], R9 ;  /* 0x000038090400a986 */ /* 0x0005e8000c101124 */
[----:B------:R2:W-:Y:S02]  /*3a70*/  @!P3 STG.E.U8 desc[UR36][R4.64+0x39], R55 ;  /* 0x000039370400b986 */ /* 0x0005e4000c101124 */
.L_x_100:
[----:B------:R-:W-:Y:S05]  /*3a80*/  BSYNC B0 ;  /* 0x0000000000007941 */ /* 0x000fea0003800000 */
.L_x_34:
[----:B------:R-:W-:Y:S01]  /*3a90*/  ULDC UR4, c[0x0][0xc] ;  /* 0x0000030000047ab9 */ /* 0x000fe20000000800 */
[----:B------:R-:W-:Y:S01]  /*3aa0*/  ULDC UR5, c[0x0][0x10] ;  /* 0x0000040000057ab9 */ /* 0x000fe20000000800 */
[----:B-12---:R-:W1:Y:S01]  /*3ab0*/  LDC R3, c[0x0][0x14] ;  /* 0x00000500ff037b82 */ /* 0x006e620000000800 */
[----:B------:R-:W-:Y:S01]  /*3ac0*/  UIMAD.WIDE.U32 UR4, UR4, UR5, URZ ;  /* 0x00000005040472a5 */ /* 0x000fe2000f8e003f */
[----:B------:R-:W-:Y:S01]  /*3ad0*/  PRMT R0, RZ, 0x7610, R0 ;  /* 0x00007610ff007816 */ /* 0x000fe20000000000 */
[----:B------:R-:W-:Y:S02]  /*3ae0*/  IMAD.MOV.U32 R60, RZ, RZ, -0x1 ;  /* 0xffffffffff3c7424 */ /* 0x000fe400078e00ff */
[----:B------:R-:W-:Y:S02]  /*3af0*/  IMAD.MOV.U32 R61, RZ, RZ, -0x1 ;  /* 0xffffffffff3d7424 */ /* 0x000fe400078e00ff */
[----:B-1----:R-:W-:-:S04]  /*3b00*/  IMAD.WIDE.U32 R16, R3, UR4, R16 ;  /* 0x0000000403107c25 */ /* 0x002fc8000f8e0010 */
[----:B------:R-:W-:Y:S01]  /*3b10*/  IMAD R3, R3, UR5, RZ ;  /* 0x0000000503037c24 */ /* 0x000fe2000f8e02ff */
[----:B------:R-:W-:Y:S02]  /*3b20*/  ULDC.64 UR4, c[0x0][0x650] ;  /* 0x0001940000047ab9 */ /* 0x000fe40000000a00 */
[----:B------:R-:W-:Y:S01]  /*3b30*/  ISETP.GE.U32.AND P0, PT, R16, UR4, PT ;  /* 0x0000000410007c0c */ /* 0x000fe2000bf06070 */
[----:B------:R-:W-:-:S05]  /*3b40*/  IMAD.IADD R17, R17, 0x1, R3 ;  /* 0x0000000111117824 */ /* 0x000fca00078e0203 */
[----:B------:R-:W-:-:S13]  /*3b50*/  ISETP.GE.U32.AND.EX P0, PT, R17, UR5, PT, P0 ;  /* 0x0000000511007c0c */ /* 0x000fda000bf06100 */
[----:B------:R-:W-:Y:S05]  /*3b60*/  @P0 BRA `(.L_x_101) ;  /* 0x0000000400640947 */ /* 0x000fea0003800000 */
[----:B------:R-:W1:Y:S01]  /*3b70*/  S2R R12, SR_CTAID.X ;  /* 0x00000000000c7919 */ /* 0x000e620000002500 */
[----:B------:R-:W2:Y:S01]  /*3b80*/  LDC.64 R10, c[0x0][0x628] ;  /* 0x00018a00ff0a7b82 */ /* 0x000ea20000000a00 */
[----:B------:R-:W-:Y:S01]  /*3b90*/  ULDC UR4, c[0x0][0x150] ;  /* 0x0000540000047ab9 */ /* 0x000fe20000000800 */
[----:B------:R-:W-:Y:S01]  /*3ba0*/  IMAD.MOV.U32 R8, RZ, RZ, R16 ;  /* 0x000000ffff087224 */ /* 0x000fe200078e0010 */
[----:B------:R-:W3:Y:S01]  /*3bb0*/  S2R R24, SR_CTAID.Y ;  /* 0x0000000000187919 */ /* 0x000ee20000002600 */
[----:B------:R-:W-:-:S04]  /*3bc0*/  IMAD.MOV.U32 R9, RZ, RZ, R17 ;  /* 0x000000ffff097224 */ /* 0x000fc800078e0011 */
[----:B------:R-:W0:Y:S08]  /*3bd0*/  LDC R21, c[0x0][0x144] ;  /* 0x00005100ff157b82 */ /* 0x000e300000000800 */
[----:B------:R-:W0:Y:S08]  /*3be0*/  LDC R0, c[0x0][0x630] ;  /* 0x00018c00ff007b82 */ /* 0x000e300000000800 */
[----:B------:R-:W0:Y:S01]  /*3bf0*/  LDC.64 R14, c[0x0][0x620] ;  /* 0x00018800ff0e7b82 */ /* 0x000e220000000a00 */
[----:B--2---:R-:W-:-:S04]  /*3c00*/  ISETP.NE.U32.AND P0, PT, R10, RZ, PT ;  /* 0x000000ff0a00720c */ /* 0x004fc80003f05070 */
[----:B------:R-:W-:Y:S02]  /*3c10*/  ISETP.NE.AND.EX P0, PT, R11, RZ, PT, P0 ;  /* 0x000000ff0b00720c */ /* 0x000fe40003f05300 */
[----:B-1----:R-:W-:-:S05]  /*3c20*/  I2FP.F32.U32 R3, R12 ;  /* 0x0000000c00037245 */ /* 0x002fca0000201000 */
[----:B------:R-:W-:-:S04]  /*3c30*/  FMUL R3, R3, UR4 ;  /* 0x0000000403037c20 */ /* 0x000fc80008400000 */
[----:B------:R1:W2:Y:S02]  /*3c40*/  F2I.U32.TRUNC.NTZ R20, R3 ;  /* 0x0000000300147305 */ /* 0x0002a4000020f000 */
[----:B---3--:R-:W-:Y:S05]  /*3c50*/  @!P0 BRA `(.L_x_102) ;  /* 0x0000000000288947 */ /* 0x008fea0003800000 */
[----:B-1----:R-:W1:Y:S02]  /*3c60*/  LDC R3, c[0x0][0x634] ;  /* 0x00018d00ff037b82 */ /* 0x002e640000000800 */
[----:B-1----:R-:W-:-:S05]  /*3c70*/  IADD3 R3, P0, R16, R3, RZ ;  /* 0x0000000310037210 */ /* 0x002fca0007f1e0ff */
[----:B------:R-:W-:-:S04]  /*3c80*/  IMAD.X R13, RZ, RZ, R17, P0 ;  /* 0x000000ffff0d7224 */ /* 0x000fc800000e0611 */
[----:B0---4-:R-:W-:-:S04]  /*3c90*/  IMAD.WIDE.U32 R4, R13, R10, RZ ;  /* 0x0000000a0d047225 */ /* 0x011fc800078e00ff */
[----:B------:R-:W-:-:S04]  /*3ca0*/  IMAD.WIDE.U32 R6, P0, R3, R11, R4 ;  /* 0x0000000b03067225 */ /* 0x000fc80007800004 */
[----:B------:R-:W-:-:S04]  /*3cb0*/  IMAD.WIDE.U32 R4, R3, R10, RZ ;  /* 0x0000000a03047225 */ /* 0x000fc800078e00ff */
[----:B------:R-:W-:Y:S01]  /*3cc0*/  IMAD.X R9, RZ, RZ, RZ, P0 ;  /* 0x000000ffff097224 */ /* 0x000fe200000e06ff */
[----:B------:R-:W-:Y:S01]  /*3cd0*/  IADD3 RZ, P0, R5, R6, RZ ;  /* 0x0000000605ff7210 */ /* 0x000fe20007f1e0ff */
[----:B------:R-:W-:-:S04]  /*3ce0*/  IMAD.MOV.U32 R8, RZ, RZ, R7 ;  /* 0x000000ffff087224 */ /* 0x000fc800078e0007 */
[----:B------:R-:W-:-:S08]  /*3cf0*/  IMAD.WIDE.U32.X R8, R13, R11, R8, P0 ;  /* 0x0000000b0d087225 */ /* 0x000fd000000e0408 */
.L_x_102:
[----:B------:R-:W3:Y:S01]  /*3d00*/  LDC.64 R30, c[0x0][0x640] ;  /* 0x00019000ff1e7b82 */ /* 0x000ee20000000a00 */
[-CC-:B0-----:R-:W-:Y:S01]  /*3d10*/  SHF.R.U64 R61, R8, R0.reuse, R9.reuse ;  /* 0x00000000083d7219 */ /* 0x181fe20000001209 */
[----:B--2---:R-:W-:Y:S01]  /*3d20*/  IMAD.MOV R20, RZ, RZ, -R20 ;  /* 0x000000ffff147224 */ /* 0x004fe200078e0a14 */
[----:B------:R-:W-:Y:S01]  /*3d30*/  SHF.R.U32.HI R0, RZ, R0, R9 ;  /* 0x00000000ff007219 */ /* 0x000fe20000011609 */
[----:B------:R-:W-:Y:S01]  /*3d40*/  ULDC UR4, c[0x0][0x154] ;  /* 0x0000550000047ab9 */ /* 0x000fe20000000800 */
[----:B-1----:R-:W-:Y:S01]  /*3d50*/  IADD3 R3, P0, RZ, -R61, RZ ;  /* 0x8000003dff037210 */ /* 0x002fe20007f1e0ff */
[----:B------:R-:W-:Y:S02]  /*3d60*/  IMAD R26, R21, R20, R12 ;  /* 0x00000014151a7224 */ /* 0x000fe400078e020c */
[----:B------:R-:W0:Y:S01]  /*3d70*/  LDC R6, c[0x0][0x618] ;  /* 0x00018600ff067b82 */ /* 0x000e220000000800 */
[----:B------:R-:W-:Y:S02]  /*3d80*/  IMAD.MOV.U32 R7, RZ, RZ, 0x1 ;  /* 0x00000001ff077424 */ /* 0x000fe400078e00ff */
[----:B----4-:R-:W-:-:S04]  /*3d90*/  IMAD.X R5, RZ, RZ, ~R0, P0 ;  /* 0x000000ffff057224 */ /* 0x010fc800000e0e00 */
[-C--:B------:R-:W-:Y:S01]  /*3da0*/  IMAD R0, R5, R14.reuse, RZ ;  /* 0x0000000e05007224 */ /* 0x080fe200078e02ff */
[----:B------:R-:W1:Y:S01]  /*3db0*/  LDC R8, c[0x0][0x608] ;  /* 0x00018200ff087b82 */ /* 0x000e620000000800 */
[----:B------:R-:W-:-:S04]  /*3dc0*/  IMAD.WIDE.U32 R4, R3, R14, R16 ;  /* 0x0000000e03047225 */ /* 0x000fc800078e0010 */
[----:B------:R-:W-:Y:S01]  /*3dd0*/  IMAD R3, R3, R15, R0 ;  /* 0x0000000f03037224 */ /* 0x000fe200078e0200 */
[----:B------:R-:W-:Y:S02]  /*3de0*/  I2FP.F32.U32 R0, R24 ;  /* 0x0000001800007245 */ /* 0x000fe40000201000 */
[----:B------:R-:W2:Y:S01]  /*3df0*/  LDC R28, c[0x0][0x658] ;  /* 0x00019600ff1c7b82 */ /* 0x000ea20000000800 */
[----:B------:R-:W-:Y:S01]  /*3e00*/  IMAD.IADD R3, R5, 0x1, R3 ;  /* 0x0000000105037824 */ /* 0x000fe200078e0203 */
[----:B---3--:R-:W-:Y:S01]  /*3e10*/  ISETP.NE.U32.AND P0, PT, R30, RZ, PT ;  /* 0x000000ff1e00720c */ /* 0x008fe20003f05070 */
[----:B------:R-:W-:Y:S01]  /*3e20*/  FMUL R0, R0, UR4 ;  /* 0x0000000400007c20 */ /* 0x000fe20008400000 */
[----:B------:R-:W-:Y:S02]  /*3e30*/  IMAD.MOV.U32 R5, RZ, RZ, -0x1 ;  /* 0xffffffffff057424 */ /* 0x000fe400078e00ff */
[----:B------:R-:W-:Y:S01]  /*3e40*/  ISETP.NE.AND.EX P0, PT, R31, RZ, PT, P0 ;  /* 0x000000ff1f00720c */ /* 0x000fe20003f05300 */
[----:B------:R3:W4:Y:S01]  /*3e50*/  F2I.U32.TRUNC.NTZ R13, R0 ;  /* 0x00000000000d7305 */ /* 0x000722000020f000 */
[----:B------:R-:W3:Y:S01]  /*3e60*/  LDC R15, c[0x0][0x148] ;  /* 0x00005200ff0f7b82 */ /* 0x000ee20000000800 */
[----:B0-----:R-:W-:-:S02]  /*3e70*/  SHF.R.U64 R12, R4, R6, R3 ;  /* 0x00000006040c7219 */ /* 0x001fc40000001203 */
[----:B------:R-:W-:-:S05]  /*3e80*/  SHF.R.U32.HI R3, RZ, R6, R3 ;  /* 0x00000006ff037219 */ /* 0x000fca0000011603 */
[----:B------:R-:W0:Y:S01]  /*3e90*/  LDC R20, c[0x0][0x600] ;  /* 0x00018000ff147b82 */ /* 0x000e220000000800 */
[-CC-:B-1----:R-:W-:Y:S02]  /*3ea0*/  SHF.R.U64 R10, R12, R8.reuse, R3.reuse ;  /* 0x000000080c0a7219 */ /* 0x182fe40000001203 */
[----:B------:R-:W-:-:S05]  /*3eb0*/  SHF.R.U32.HI R3, RZ, R8, R3 ;  /* 0x00000008ff037219 */ /* 0x000fca0000011603 */
[----:B------:R-:W1:Y:S01]  /*3ec0*/  LDC R21, c[0x0][0x648] ;  /* 0x00019200ff157b82 */ /* 0x000e620000000800 */
[-C--:B--2---:R-:W-:Y:S02]  /*3ed0*/  SHF.L.U32 R4, R5, R28.reuse, RZ ;  /* 0x0000001c05047219 */ /* 0x084fe400000006ff */
[-CC-:B------:R-:W-:Y:S02]  /*3ee0*/  SHF.R.U64 R14, R10, R28.reuse, R3.reuse ;  /* 0x0000001c0a0e7219 */ /* 0x180fe40000001203 */
[----:B------:R-:W-:Y:S02]  /*3ef0*/  SHF.R.U32.HI R5, RZ, R28, R3 ;  /* 0x0000001cff057219 */ /* 0x000fe40000011603 */
[----:B------:R-:W-:Y:S01]  /*3f00*/  LOP3.LUT R59, RZ, R4, RZ, 0x33, !PT ;  /* 0x00000004ff3b7212 */ /* 0x000fe200078e33ff */
[----:B------:R-:W2:Y:S01]  /*3f10*/  LDC R25, c[0x0][0x638] ;  /* 0x00018e00ff197b82 */ /* 0x000ea20000000800 */
[----:B------:R-:W-:Y:S01]  /*3f20*/  SHF.L.U32 R28, R7, R28, RZ ;  /* 0x0000001c071c7219 */ /* 0x000fe200000006ff */
[----:B------:R-:W-:-:S06]  /*3f30*/  IMAD.MOV.U32 R4, RZ, RZ, R14 ;  /* 0x000000ffff047224 */ /* 0x000fcc00078e000e */
[----:B------:R-:W0:Y:S01]  /*3f40*/  LDC R27, c[0x0][0x610] ;  /* 0x00018400ff1b7b82 */ /* 0x000e220000000800 */
[----:B----4-:R-:W-:Y:S05]  /*3f50*/  @!P0 BRA `(.L_x_103) ;  /* 0x0000000000288947 */ /* 0x010fea0003800000 */
        /* <DEDUP_REMOVED lines=10> */
.L_x_103:
[----:B------:R-:W-:Y:S01]  /*4000*/  ISETP.NE.AND P0, PT, R2, 0x1, PT ;  /* 0x000000010200780c */ /* 0x000fe20003f05270 */
[----:B------:R-:W-:Y:S01]  /*4010*/  IMAD.MOV R13, RZ, RZ, -R13 ;  /* 0x000000ffff0d7224 */ /* 0x000fe200078e0a0d */
[----:B-1-3--:R-:W-:Y:S01]  /*4020*/  SHF.R.U64 R0, R4, R21, R5 ;  /* 0x0000001504007219 */ /* 0x00afe20000001205 */
[----:B0-----:R-:W-:Y:S01]  /*4030*/  VIADD R5, R20, 0xffffffff ;  /* 0xffffffff14057836 */ /* 0x001fe20000000000 */
[----:B------:R-:W-:-:S03]  /*4040*/  LOP3.LUT R59, R10, R59, RZ, 0xc0, !PT ;  /* 0x0000003b0a3b7212 */ /* 0x000fc600078ec0ff */
[----:B------:R-:W-:Y:S01]  /*4050*/  IMAD.MOV R3, RZ, RZ, -R0 ;  /* 0x000000ffff037224 */ /* 0x000fe200078e0a00 */
[----:B------:R-:W-:Y:S01]  /*4060*/  LOP3.LUT R5, R12, R5, RZ, 0xc0, !PT ;  /* 0x000000050c057212 */ /* 0x000fe200078ec0ff */
[----:B------:R-:W-:Y:S02]  /*4070*/  IMAD R59, R28, R0, R59 ;  /* 0x000000001c3b7224 */ /* 0x000fe400078e023b */
[----:B--2---:R-:W-:Y:S02]  /*4080*/  IMAD R0, R3, R25, R14 ;  /* 0x0000001903007224 */ /* 0x004fe400078e020e */
[----:B------:R-:W-:Y:S02]  /*4090*/  @P0 IMAD R26, R15, R13, R24 ;  /* 0x0000000d0f1a0224 */ /* 0x000fe400078e0218 */
[----:B------:R-:W-:Y:S02]  /*40a0*/  IMAD R4, R0, R20, R5 ;  /* 0x0000001400047224 */ /* 0x000fe400078e0205 */
[----:B------:R-:W-:-:S02]  /*40b0*/  IMAD R59, R59, R27, R26 ;  /* 0x0000001b3b3b7224 */ /* 0x000fc400078e021a */
[----:B------:R-:W-:-:S03]  /*40c0*/  IMAD.MOV.U32 R3, RZ, RZ, 0x1 ;  /* 0x00000001ff037424 */ /* 0x000fc600078e00ff */
[----:B------:R-:W-:Y:S02]  /*40d0*/  SEL R60, R4, R59, !P0 ;  /* 0x0000003b043c7207 */ /* 0x000fe40004000000 */
[----:B------:R-:W-:Y:S02]  /*40e0*/  PRMT R0, R3, 0x7610, R0 ;  /* 0x0000761003007816 */ /* 0x000fe40000000000 */
[----:B------:R-:W-:-:S07]  /*40f0*/  SEL R59, R59, R4, !P0 ;  /* 0x000000043b3b7207 */ /* 0x000fce0004000000 */
.L_x_101:
[----:B------:R-:W-:-:S13]  /*4100*/  LOP3.LUT P0, RZ, R0, 0xff, RZ, 0xc0, !PT ;  /* 0x000000ff00ff7812 */ /* 0x000fda000780c0ff */
[----:B------:R-:W-:Y:S05]  /*4110*/  @P0 BRA `(.L_x_104) ;  /* 0xffffffd000280947 */ /* 0x000fea000383ffff */
[----:B------:R-:W-:Y:S05]  /*4120*/  EXIT ;  /* 0x000000000000794d */ /* 0x000fea0003800000 */
.L_x_7:
[----:B0-----:R-:W-:Y:S01]  /*4130*/  ULDC.64 UR4, c[0x0][0x650] ;  /* 0x0001940000047ab9 */ /* 0x001fe20000000a00 */
        /* <DEDUP_REMOVED lines=25> */
.L_x_106:
[----:B------:R-:W0:Y:S01]  /*42d0*/  LDC.64 R28, c[0x0][0x640] ;  /* 0x00019000ff1c7b82 */ /* 0x000e220000000a00 */
[-CC-:B------:R-:W-:Y:S01]  /*42e0*/  SHF.R.U64 R22, R12, R6.reuse, R13.reuse ;  /* 0x000000060c167219 */ /* 0x180fe2000000120d */
[----:B------:R-:W-:Y:S01]  /*42f0*/  IMAD.MOV.U32 R30, RZ, RZ, 0x1 ;  /* 0x00000001ff1e7424 */ /* 0x000fe200078e00ff */
[----:B------:R-:W-:Y:S02]  /*4300*/  SHF.R.U32.HI R6, RZ, R6, R13 ;  /* 0x00000006ff067219 */ /* 0x000fe4000001160d */
        /* <DEDUP_REMOVED lines=8> */
[----:B------:R-:W-:Y:S01]  /*4390*/  IMAD.IADD R9, R9, 0x1, R11 ;  /* 0x0000000109097824 */ /* 0x000fe200078e020b */
[----:B0-----:R-:W-:-:S04]  /*43a0*/  ISETP.NE.U32.AND P0, PT, R28, RZ, PT ;  /* 0x000000ff1c00720c */ /* 0x001fc80003f05070 */
[----:B------:R-:W-:Y:S02]  /*43b0*/  ISETP.NE.AND.EX P0, PT, R29, RZ, PT, P0 ;  /* 0x000000ff1d00720c */ /* 0x000fe40003f05300 */
[----:B------:R-:W0:Y:S01]  /*43c0*/  LDC R20, c[0x0][0x600] ;  /* 0x00018000ff147b82 */ /* 0x000e220000000800 */
[-CC-:B-1----:R-:W-:Y:S01]  /*43d0*/  SHF.R.U64 R14, R8, R10.reuse, R9.reuse ;  /* 0x0000000a080e7219 */ /* 0x182fe20000001209 */
[----:B------:R-:W-:Y:S01]  /*43e0*/  IMAD.MOV.U32 R8, RZ, RZ, -0x1 ;  /* 0xffffffffff087424 */ /* 0x000fe200078e00ff */
[----:B------:R-:W-:-:S05]  /*43f0*/  SHF.R.U32.HI R9, RZ, R10, R9 ;  /* 0x0000000aff097219 */ /* 0x000fca0000011609 */
[----:B------:R-:W1:Y:S01]  /*4400*/  LDC R26, c[0x0][0x648] ;  /* 0x00019200ff1a7b82 */ /* 0x000e620000000800 */
[-CC-:B--2---:R-:W-:Y:S02]  /*4410*/  SHF.R.U64 R21, R14, R12.reuse, R9.reuse ;  /* 0x0000000c0e157219 */ /* 0x184fe40000001209 */
[----:B------:R-:W-:-:S05]  /*4420*/  SHF.R.U32.HI R6, RZ, R12, R9 ;  /* 0x0000000cff067219 */ /* 0x000fca0000011609 */
[----:B------:R-:W2:Y:S01]  /*4430*/  LDC R27, c[0x0][0x638] ;  /* 0x00018e00ff1b7b82 */ /* 0x000ea20000000800 */
[-C--:B---3--:R-:W-:Y:S02]  /*4440*/  SHF.L.U32 R8, R8, R25.reuse, RZ ;  /* 0x0000001908087219 */ /* 0x088fe400000006ff */
[-CC-:B------:R-:W-:Y:S02]  /*4450*/  SHF.R.U64 R23, R21, R25.reuse, R6.reuse ;  /* 0x0000001915177219 */ /* 0x180fe40000001206 */
[----:B------:R-:W-:Y:S02]  /*4460*/  LOP3.LUT R32, RZ, R8, RZ, 0x33, !PT ;  /* 0x00000008ff207212 */ /* 0x000fe400078e33ff */
[----:B------:R-:W-:Y:S01]  /*4470*/  SHF.R.U32.HI R9, RZ, R25, R6 ;  /* 0x00000019ff097219 */ /* 0x000fe20000011606 */
[----:B------:R-:W3:Y:S01]  /*4480*/  LDC R31, c[0x0][0x610] ;  /* 0x00018400ff1f7b82 */ /* 0x000ee20000000800 */
[----:B------:R-:W-:Y:S01]  /*4490*/  IMAD.MOV.U32 R8, RZ, RZ, R23 ;  /* 0x000000ffff087224 */ /* 0x000fe200078e0017 */
[----:B------:R-:W-:Y:S06]  /*44a0*/  @!P0 BRA `(.L_x_107) ;  /* 0x0000000000288947 */ /* 0x000fec0003800000 */
        /* <DEDUP_REMOVED lines=10> */
.L_x_107:
[----:B------:R-:W-:Y:S02]  /*4550*/  ISETP.NE.AND P0, PT, R2, 0x1, PT ;  /* 0x000000010200780c */ /* 0x000fe40003f05270 */
[----:B-1----:R-:W-:Y:S01]  /*4560*/  SHF.R.U64 R6, R8, R26, R9 ;  /* 0x0000001a08067219 */ /* 0x002fe20000001209 */
[----:B0-----:R-:W-:Y:S01]  /*4570*/  VIADD R9, R20, 0xffffffff ;  /* 0xffffffff14097836 */ /* 0x001fe20000000000 */
[----:B------:R-:W-:Y:S02]  /*4580*/  SHF.L.U32 R30, R30, R25, RZ ;  /* 0x000000191e1e7219 */ /* 0x000fe400000006ff */
[----:B------:R-:W-:Y:S01]  /*4590*/  LOP3.LUT R5, R21, R32, RZ, 0xc0, !PT ;  /* 0x0000002015057212 */ /* 0x000fe200078ec0ff */
[----:B------:R-:W-:-:S04]  /*45a0*/  IMAD.MOV R8, RZ, RZ, -R6 ;  /* 0x000000ffff087224 */ /* 0x000fc800078e0a06 */
[----:B------:R-:W-:Y:S01]  /*45b0*/  IMAD R6, R30, R6, R5 ;  /* 0x000000061e067224 */ /* 0x000fe200078e0205 */
[----:B------:R-:W-:Y:S01]  /*45c0*/  LOP3.LUT R5, R14, R9, RZ, 0xc0, !PT ;  /* 0x000000090e057212 */ /* 0x000fe200078ec0ff */
[----:B------:R-:W-:Y:S02]  /*45d0*/  @P0 IMAD R3, R7, R24, R4 ;  /* 0x0000001807030224 */ /* 0x000fe400078e0204 */
[----:B--2---:R-:W-:Y:S02]  /*45e0*/  IMAD R4, R8, R27, R23 ;  /* 0x0000001b08047224 */ /* 0x004fe400078e0217 */
[----:B---3--:R-:W-:Y:S02]  /*45f0*/  IMAD R3, R6, R31, R3 ;  /* 0x0000001f06037224 */ /* 0x008fe400078e0203 */
[----:B------:R-:W-:Y:S02]  /*4600*/  IMAD R4, R4, R20, R5 ;  /* 0x0000001404047224 */ /* 0x000fe400078e0205 */
[----:B------:R-:W-:-:S02]  /*4610*/  IMAD.MOV.U32 R8, RZ, RZ, 0x1 ;  /* 0x00000001ff087424 */ /* 0x000fc400078e00ff */
[----:B------:R-:W-:Y:S01]  /*4620*/  IMAD.MOV.U32 R6, RZ, RZ, R22 ;  /* 0x000000ffff067224 */ /* 0x000fe200078e0016 */
[----:B------:R-:W-:Y:S02]  /*4630*/  SEL R20, R4, R3, !P0 ;  /* 0x0000000304147207 */ /* 0x000fe40004000000 */
[----:B------:R-:W-:-:S07]  /*4640*/  SEL R21, R3, R4, !P0 ;  /* 0x0000000403157207 */ /* 0x000fce0004000000 */
.L_x_105:
[----:B------:R-:W-:-:S08]  /*4650*/  NOP ;  /* 0x0000000000007918 */ /* 0x000fd00000000000 */
[----:B------:R-:W0:-:S00]  /*4660*/  USETMAXREG.DEALLOC.CTAPOOL 0x28 ;  /* 0x00000028000079c8 */ /* 0x000e0000080e0500 */
[----:B0-----:R-:W-:-:S13]  /*4670*/  ISETP.NE.AND P0, PT, R0, RZ, PT ;  /* 0x000000ff0000720c */ /* 0x001fda0003f05270 */
[----:B------:R-:W-:Y:S05]  /*4680*/  @P0 EXIT ;  /* 0x000000000000094d */ /* 0x000fea0003800000 */
[----:B------:R-:W-:Y:S01]  /*4690*/  LOP3.LUT P0, RZ, R8, 0xff, RZ, 0xc0, !PT ;  /* 0x000000ff08ff7812 */ /* 0x000fe2000780c0ff */
[----:B------:R-:W-:Y:S02]  /*46a0*/  IMAD.MOV.U32 R0, RZ, RZ, 0x1 ;  /* 0x00000001ff007424 */ /* 0x000fe400078e00ff */
[----:B------:R-:W-:-:S10]  /*46b0*/  IMAD.MOV.U32 R3, RZ, RZ, RZ ;  /* 0x000000ffff037224 */ /* 0x000fd400078e00ff */
[----:B------:R-:W-:Y:S05]  /*46c0*/  @!P0 BRA `(.L_x_108) ;  /* 0x0000000c00488947 */ /* 0x000fea0003800000 */
[----:B------:R-:W0:Y:S01]  /*46d0*/  LDC R0, c[0x0][0x28c] ;  /* 0x0000a300ff007b82 */ /* 0x000e220000000800 */
[----:B------:R-:W1:Y:S01]  /*46e0*/  S2R R11, SR_CgaCtaId ;  /* 0x00000000000b7919 */ /* 0x000e620000008800 */
[----:B------:R-:W-:Y:S01]  /*46f0*/  ULDC UR5, c[0x0][0x658] ;  /* 0x0001960000057ab9 */ /* 0x000fe20000000800 */
[----:B------:R-:W-:Y:S01]  /*4700*/  UMOV UR7, 0xffffffff ;  /* 0xffffffff00077882 */ /* 0x000fe20000000000 */
[----:B------:R-:W-:Y:S01]  /*4710*/  ULDC UR6, c[0x0][0xc] ;  /* 0x0000030000067ab9 */ /* 0x000fe20000000800 */
[----:B------:R-:W-:Y:S01]  /*4720*/  USHF.L.U32 UR8, UR7, UR5, URZ ;  /* 0x0000000507087299 */ /* 0x000fe2000800063f */
[----:B------:R-:W-:Y:S01]  /*4730*/  BSSY B0, `(.L_x_108) ;  /* 0x00000cb000007945 */ /* 0x000fe20003800000 */
[----:B------:R-:W-:Y:S01]  /*4740*/  UMOV UR9, 0x1 ;  /* 0x0000000100097882 */ /* 0x000fe20000000000 */
[----:B------:R-:W-:Y:S01]  /*4750*/  ULDC UR7, c[0x0][0x10] ;  /* 0x0000040000077ab9 */ /* 0x000fe20000000800 */
[----:B------:R-:W-:Y:S01]  /*4760*/  USHF.L.U32 UR18, UR9, UR5, URZ ;  /* 0x0000000509127299 */ /* 0x000fe2000800063f */
[----:B------:R-:W-:Y:S01]  /*4770*/  IMAD.MOV.U32 R9, RZ, RZ, 0x1 ;  /* 0x00000001ff097424 */ /* 0x000fe200078e00ff */
[----:B------:R-:W-:Y:S01]  /*4780*/  UIMAD.WIDE.U32 UR6, UR6, UR7, URZ ;  /* 0x00000007060672a5 */ /* 0x000fe2000f8e003f */
[----:B------:R-:W-:Y:S01]  /*4790*/  LOP3.LUT R8, R19, 0x2, RZ, 0xfc, !PT ;  /* 0x0000000213087812 */ /* 0x000fe200078efcff */
[----:B------:R-:W-:Y:S01]  /*47a0*/  ULDC UR5, c[0x0][0x14] ;  /* 0x0000050000057ab9 */ /* 0x000fe20000000800 */
[----:B------:R-:W-:Y:S01]  /*47b0*/  ULDC UR4, c[0x0][0x600] ;  /* 0x0001800000047ab9 */ /* 0x000fe20000000800 */
[----:B------:R-:W-:-:S02]  /*47c0*/  UIMAD.WIDE.U32 UR22, UR6, UR5, URZ ;  /* 0x00000005061672a5 */ /* 0x000fc4000f8e003f */
[----:B------:R-:W-:Y:S02]  /*47d0*/  UIMAD UR13, UR7, UR5, URZ ;  /* 0x00000005070d72a4 */ /* 0x000fe4000f8e023f */
[----:B------:R-:W-:Y:S02]  /*47e0*/  UIADD3 UR4, UR4, -0x1, URZ ;  /* 0xffffffff04047890 */ /* 0x000fe4000fffe03f */
[----:B------:R-:W-:Y:S02]  /*47f0*/  ULOP3.LUT UR17, URZ, UR8, URZ, 0x33, !UPT ;  /* 0x000000083f117292 */ /* 0x000fe4000f8e333f */
[----:B------:R-:W-:Y:S01]  /*4800*/  UIADD3 UR13, UR23, UR13, URZ ;  /* 0x0000000d170d7290 */ /* 0x000fe2000fffe03f */
[----:B0-----:R-:W-:Y:S01]  /*4810*/  VIADD R0, R0, 0x3f ;  /* 0x0000003f00007836 */ /* 0x001fe20000000000 */
[----:B------:R-:W-:-:S04]  /*4820*/  ULDC.64 UR24, c[0x0][0x198] ;  /* 0x0000660000187ab9 */ /* 0x000fc80000000a00 */
[----:B------:R-:W-:-:S04]  /*4830*/  SHF.R.S32.HI R3, RZ, 0x1f, R0 ;  /* 0x0000001fff037819 */ /* 0x000fc80000011400 */
[----:B------:R-:W-:Y:S01]  /*4840*/  LEA.HI R10, R3, R0, RZ, 0x6 ;  /* 0x00000000030a7211 */ /* 0x000fe200078f30ff */
[C---:B-1----:R-:W-:Y:S02]  /*4850*/  IMAD.SHL.U32 R4, R11.reuse, 0x800, RZ ;  /* 0x000008000b047824 */ /* 0x042fe400078e00ff */
[----:B------:R-:W-:Y:S01]  /*4860*/  IMAD.SHL.U32 R11, R11, 0x20, RZ ;  /* 0x000000200b0b7824 */ /* 0x000fe200078e00ff */
[----:B------:R-:W-:Y:S01]  /*4870*/  SHF.R.S32.HI R10, RZ, 0x6, R10 ;  /* 0x00000006ff0a7819 */ /* 0x000fe2000001140a */
[----:B------:R-:W-:Y:S01]  /*4880*/  IMAD.MOV.U32 R0, RZ, RZ, 0x1 ;  /* 0x00000001ff007424 */ /* 0x000fe200078e00ff */
[----:B------:R-:W-:Y:S01]  /*4890*/  LOP3.LUT R4, R4, 0x800, RZ, 0xc0, !PT ;  /* 0x0000080004047812 */ /* 0x000fe200078ec0ff */
[----:B------:R-:W-:Y:S01]  /*48a0*/  IMAD.MOV.U32 R3, RZ, RZ, RZ ;  /* 0x000000ffff037224 */ /* 0x000fe200078e00ff */
[----:B------:R-:W-:Y:S01]  /*48b0*/  LOP3.LUT R11, R11, 0x20, RZ, 0xc0, !PT ;  /* 0x000000200b0b7812 */ /* 0x000fe200078ec0ff */
[----:B------:R-:W-:Y:S01]  /*48c0*/  VIADD R13, R10, 0x1 ;  /* 0x000000010a0d7836 */ /* 0x000fe20000000000 */
[----:B------:R-:W-:-:S07]  /*48d0*/  LOP3.LUT R12, R4, 0x6100, RZ, 0xfc, !PT ;  /* 0x00006100040c7812 */ /* 0x000fce00078efcff */
.L_x_119:
[----:B------:R-:W-:-:S03]  /*48e0*/  UMOV UR5, 0xffffffff ;  /* 0xffffffff00057882 */ /* 0x000fc60000000000 */
[----:B------:R-:W-:Y:S05]  /*48f0*/  BRA.DIV UR5, `(.L_x_109) ;  /* 0x0000000e05807947 */ /* 0x000fea000b800000 */
[----:B------:R-:W-:-:S13]  /*4900*/  ELECT P6, URZ, PT ;  /* 0x00000000003f782f */ /* 0x000fda00038c0000 */
.L_x_129:
[----:B------:R-:W0:Y:S01]  /*4910*/  LDC R4, c[0x0][0x28c] ;  /* 0x0000a300ff047b82 */ /* 0x000e220000000800 */
[----:B------:R-:W-:Y:S01]  /*4920*/  BSSY B1, `(.L_x_110) ;  /* 0x0000038000017945 */ /* 0x000fe20003800000 */
[----:B0-----:R-:W-:-:S13]  /*4930*/  ISETP.LT.OR P6, PT, R4, 0x1, !P6 ;  /* 0x000000010400780c */ /* 0x001fda00077c1670 */
[----:B------:R-:W-:Y:S05]  /*4940*/  @P6 BRA `(.L_x_111) ;  /* 0x0000000000d46947 */ /* 0x000fea0003800000 */
[----:B------:R-:W-:Y:S02]  /*4950*/  IMAD R20, R20, 0x40, R11 ;  /* 0x0000004014147824 */ /* 0x000fe400078e020b */
[----:B------:R-:W-:Y:S02]  /*4960*/  IMAD.SHL.U32 R21, R21, 0x80, RZ ;  /* 0x0000008015157824 */ /* 0x000fe400078e00ff */
[----:B------:R-:W-:Y:S02]  /*4970*/  IMAD.MOV.U32 R24, RZ, RZ, RZ ;  /* 0x000000ffff187224 */ /* 0x000fe400078e00ff */
[----:B------:R-:W-:Y:S02]  /*4980*/  IMAD.MOV.U32 R4, RZ, RZ, R13 ;  /* 0x000000ffff047224 */ /* 0x000fe400078e000d */
[----:B------:R-:W-:Y:S02]  /*4990*/  IMAD.MOV.U32 R5, RZ, RZ, R0 ;  /* 0x000000ffff057224 */ /* 0x000fe400078e0000 */
[----:B------:R-:W-:-:S07]  /*49a0*/  IMAD.MOV.U32 R7, RZ, RZ, R3 ;  /* 0x000000ffff077224 */ /* 0x000fce00078e0003 */
.L_x_114:
[----:B------:R-:W0:Y:S01]  /*49b0*/  S2R R15, SR_CgaCtaId ;  /* 0x00000000000f7919 */ /* 0x000e220000008800 */
[----:B------:R-:W-:Y:S02]  /*49c0*/  MOV R14, 0x400 ;  /* 0x00000400000e7802 */ /* 0x000fe40000000f00 */
[----:B------:R-:W-:Y:S02]  /*49d0*/  LOP3.LUT P1, RZ, R18, 0x7f, RZ, 0xc0, !PT ;  /* 0x0000007f12ff7812 */ /* 0x000fe4000782c0ff */
[----:B0-----:R-:W-:Y:S02]  /*49e0*/  LEA R22, R15, R14, 0x18 ;  /* 0x0000000e0f167211 */ /* 0x001fe400078ec0ff */
[----:B------:R-:W-:-:S09]  /*49f0*/  SHF.L.U32 R14, R5, 0x1f, RZ ;  /* 0x0000001f050e7819 */ /* 0x000fd200000006ff */
[----:B------:R-:W0:Y:S01]  /*4a00*/  @!P1 LDC R15, c[0x0][0x500] ;  /* 0x00014000ff0f9b82 */ /* 0x000e220000000800 */
[----:B------:R-:W-:-:S04]  /*4a10*/  IMAD R23, R7, 0x8, R22 ;  /* 0x0000000807177824 */ /* 0x000fc800078e0216 */
[----:B------:R-:W1:Y:S02]  /*4a20*/  SYNCS.PHASECHK.TRANS64.TRYWAIT P0, [R23+URZ+0x18], R14 ;  /* 0x0000180e170075a7 */ /* 0x000e64000800017f */
[----:B-1----:R-:W-:Y:S05]  /*4a30*/  @!P0 BRA `(.L_x_112) ;  /* 0x0000000c00508947 */ /* 0x002fea0003800000 */
.L_x_130:
[----:B-1----:R-:W-:Y:S01]  /*4a40*/  PRMT R14, R8, 0x9910, RZ ;  /* 0x00009910080e7816 */ /* 0x002fe200000000ff */
[----:B0-----:R0:W-:Y:S03]  /*4a50*/  @!P1 SYNCS.ARRIVE.TRANS64 RZ, [R23+URZ], R15 ;  /* 0x0000000f17ff99a7 */ /* 0x0011e6000800003f */
[----:B------:R-:W-:-:S13]  /*4a60*/  ISETP.NE.AND P0, PT, R14, 0x2, PT ;  /* 0x000000020e00780c */ /* 0x000fda0003f05270 */
[----:B0-----:R-:W-:Y:S05]  /*4a70*/  @P0 BRA `(.L_x_113) ;  /* 0x0000000000040947 */ /* 0x001fea0003800000 */
[----:B------:R-:W-:Y:S01]  /*4a80*/  BPT.TRAP 0x1 ;  /* 0x000000040000795c */ /* 0x000fe20000300000 */
.L_x_113:
[----:B------:R-:W-:Y:S01]  /*4a90*/  R2UR UR19, R22 ;  /* 0x00000000161372ca */ /* 0x000fe200000e0000 */
[----:B------:R-:W-:Y:S01]  /*4aa0*/  IMAD R22, R7, 0x2000, R22 ;  /* 0x0000200007167824 */ /* 0x000fe200078e0216 */
[----:B------:R-:W-:Y:S01]  /*4ab0*/  R2UR UR9, R23 ;  /* 0x00000000170972ca */ /* 0x000fe200000e0000 */
[----:B------:R-:W-:Y:S01]  /*4ac0*/  IMAD R14, R7, 0x1000, R12 ;  /* 0x00001000070e7824 */ /* 0x000fe200078e020c */
[----:B------:R-:W-:Y:S01]  /*4ad0*/  UIADD3 UR6, UP0, UR24, 0xf0, URZ ;  /* 0x000000f018067890 */ /* 0x000fe2000ff1e03f */
[----:B------:R-:W-:Y:S01]  /*4ae0*/  VIADD R4, R4, 0xffffffff ;  /* 0xffffffff04047836 */ /* 0x000fe20000000000 */
[----:B------:R-:W-:Y:S01]  /*4af0*/  R2UR UR5, R22 ;  /* 0x00000000160572ca */ /* 0x000fe200000e0000 */
[----:B------:R-:W-:Y:S01]  /*4b00*/  UIADD3 UR26, UP1, UR24, 0x1f0, URZ ;  /* 0x000001f0181a7890 */ /* 0x000fe2000ff3e03f */
[----:B------:R-:W-:Y:S01]  /*4b10*/  R2UR UR8, R14 ;  /* 0x000000000e0872ca */ /* 0x000fe200000e0000 */
[----:B------:R-:W-:Y:S01]  /*4b20*/  UIADD3.X UR7, URZ, UR25, URZ, UP0, !UPT ;  /* 0x000000193f077290 */ /* 0x000fe200087fe43f */
[----:B------:R-:W-:Y:S01]  /*4b30*/  R2UR UR11, R21 ;  /* 0x00000000150b72ca */ /* 0x000fe200000e0000 */
[----:B------:R-:W-:Y:S01]  /*4b40*/  VIADD R7, R7, 0x1 ;  /* 0x0000000107077836 */ /* 0x000fe20000000000 */
[----:B------:R-:W-:Y:S01]  /*4b50*/  R2UR UR10, R24 ;  /* 0x00000000180a72ca */ /* 0x000fe200000e0000 */
[----:B------:R-:W-:Y:S01]  /*4b60*/  UIADD3.X UR27, URZ, UR25, URZ, UP1, !UPT ;  /* 0x000000193f1b7290 */ /* 0x000fe20008ffe43f */
[----:B------:R-:W-:Y:S01]  /*4b70*/  R2UR UR12, R6 ;  /* 0x00000000060c72ca */ /* 0x000fe200000e0000 */
[----:B------:R-:W-:Y:S01]  /*4b80*/  UMOV UR14, 0x0 ;  /* 0x00000000000e7882 */ /* 0x000fe20000000000 */
[----:B------:R-:W-:Y:S01]  /*4b90*/  R2UR UR20, R20 ;  /* 0x00000000141472ca */ /* 0x000fe200000e0000 */
[----:B------:R-:W-:Y:S01]  /*4ba0*/  UMOV UR15, 0x10000000 ;  /* 0x10000000000f7882 */ /* 0x000fe20000000000 */
[----:B------:R-:W-:Y:S01]  /*4bb0*/  ISETP.GT.AND P1, PT, R4, 0x1, PT ;  /* 0x000000010400780c */ /* 0x000fe20003f24270 */
[----:B------:R-:W-:Y:S01]  /*4bc0*/  UIADD3 UR16, UR5, 0x100, URZ ;  /* 0x0000010005107890 */ /* 0x000fe2000fffe03f */
[----:B------:R-:W-:Y:S01]  /*4bd0*/  ISETP.NE.AND P0, PT, R7, 0x3, PT ;  /* 0x000000030700780c */ /* 0x000fe20003f05270 */
[----:B------:R-:W-:Y:S01]  /*4be0*/  UIADD3 UR5, UR19, UR8, URZ ;  /* 0x0000000813057290 */ /* 0x000fe2000fffe03f */
[----:B------:R-:W-:Y:S01]  /*4bf0*/  VIADD R24, R24, 0x40 ;  /* 0x0000004018187836 */ /* 0x000fe20000000000 */
[----:B------:R-:W-:Y:S01]  /*4c00*/  UMOV UR21, 0x30000 ;  /* 0x0003000000157882 */ /* 0x000fe20000000000 */
[----:B------:R-:W-:-:S02]  /*4c10*/  SEL R14, RZ, 0x1, P0 ;  /* 0x00000001ff0e7807 */ /* 0x000fc40000000000 */
[----:B------:R-:W-:Y:S01]  /*4c20*/  UMOV UR8, UR16 ;  /* 0x0000001000087c82 */ /* 0x000fe20008000000 */
[----:B------:R-:W-:Y:S01]  /*4c30*/  SEL R7, R7, RZ, P0 ;  /* 0x000000ff07077207 */ /* 0x000fe20000000000 */
[----:B------:R0:W-:Y:S01]  /*4c40*/  UTMALDG.3D [UR8], [UR6], desc[UR14] ;  /* 0x00000e08060075b4 */ /* 0x0001e20008011000 */
[----:B------:R-:W-:Y:S01]  /*4c50*/  LOP3.LUT R5, R5, R14, RZ, 0x3c, !PT ;  /* 0x0000000e05057212 */ /* 0x000fe200078e3cff */
[----:B0-----:R-:W-:Y:S01]  /*4c60*/  UMOV UR11, UR20 ;  /* 0x00000014000b7c82 */ /* 0x001fe20008000000 */
[----:B------:R-:W-:Y:S02]  /*4c70*/  UMOV UR8, UR5 ;  /* 0x0000000500087c82 */ /* 0x000fe40008000000 */
[----:B------:R0:W-:Y:S02]  /*4c80*/  UTMALDG.3D.MULTICAST [UR8], [UR26], UR21, desc[UR14] ;  /* 0x00000e081a0073b4 */ /* 0x0001e40008011815 */
[----:B0-----:R-:W-:Y:S05]  /*4c90*/  @P1 BRA `(.L_x_114) ;  /* 0xfffffffc00441947 */ /* 0x001fea000383ffff */
.L_x_111:
[----:B------:R-:W-:Y:S05]  /*4ca0*/  BSYNC B1 ;  /* 0x0000000000017941 */ /* 0x000fea0003800000 */
.L_x_110:
[----:B------:R-:W-:Y:S01]  /*4cb0*/  LOP3.LUT P1, RZ, R9, 0xff, RZ, 0xc0, !PT ;  /* 0x000000ff09ff7812 */ /* 0x000fe2000782c0ff */
[C---:B------:R-:W-:Y:S01]  /*4cc0*/  IMAD.IADD R6, R10.reuse, 0x1, R3 ;  /* 0x000000010a067824 */ /* 0x040fe200078e0203 */
[----:B------:R-:W-:Y:S01]  /*4cd0*/  ULDC.64 UR6, c[0x0][0x650] ;  /* 0x0001940000067ab9 */ /* 0x000fe20000000a00 */
[----:B------:R-:W-:Y:S01]  /*4ce0*/  ISETP.GE.U32.AND P2, PT, R10, 0x3, PT ;  /* 0x000000030a00780c */ /* 0x000fe20003f46070 */
[----:B------:R-:W-:Y:S01]  /*4cf0*/  BSSY B1, `(.L_x_115) ;  /* 0x000006c000017945 */ /* 0x000fe20003800000 */
[----:B------:R-:W-:Y:S01]  /*4d00*/  IMAD.MOV.U32 R21, RZ, RZ, -0x1 ;  /* 0xffffffffff157424 */ /* 0x000fe200078e00ff */
[----:B------:R-:W-:Y:S01]  /*4d10*/  ISETP.GT.U32.AND P0, PT, R6, 0x2, PT ;  /* 0x000000020600780c */ /* 0x000fe20003f04070 */
[----:B------:R-:W-:Y:S01]  /*4d20*/  IMAD.MOV.U32 R20, RZ, RZ, -0x1 ;  /* 0xffffffffff147424 */ /* 0x000fe200078e00ff */
[----:B------:R-:W-:Y:S02]  /*4d30*/  PRMT R9, RZ, 0x7610, R9 ;  /* 0x00007610ff097816 */ /* 0x000fe40000000009 */
[----:B------:R-:W-:-:S03]  /*4d40*/  ISETP.LT.U32.AND P0, PT, R10, 0x3, P0 ;  /* 0x000000030a00780c */ /* 0x000fc60000701070 */
[----:B------:R-:W0:Y:S01]  /*4d50*/  @P1 S2R R5, SR_CgaCtaId ;  /* 0x0000000000051919 */ /* 0x000e220000008800 */
[----:B------:R-:W-:-:S04]  /*4d60*/  @P1 MOV R4, 0x400 ;  /* 0x0000040000041802 */ /* 0x000fc80000000f00 */
[----:B0-----:R-:W-:Y:S01]  /*4d70*/  @P1 LEA R3, R5, R4, 0x18 ;  /* 0x0000000405031211 */ /* 0x001fe200078ec0ff */
[----:B------:R-:W-:-:S03]  /*4d80*/  IMAD.WIDE.U32 R4, R6, -0x55555555, RZ ;  /* 0xaaaaaaab06047825 */ /* 0x000fc600078e00ff */
[----:B------:R0:W-:Y:S01]  /*4d90*/  @P1 SYNCS.ARRIVE.TRANS64.A1T0 RZ, [R3+URZ+0x48], RZ ;  /* 0x000048ff03ff19a7 */ /* 0x0001e2000810003f */
[----:B------:R-:W-:Y:S02]  /*4da0*/  IADD3 R16, P1, R16, UR22, RZ ;  /* 0x0000001610107c10 */ /* 0x000fe4000ff3e0ff */
[----:B------:R-:W-:Y:S02]  /*4db0*/  SHF.R.U32.HI R5, RZ, 0x1, R5 ;  /* 0x00000001ff057819 */ /* 0x000fe40000011605 */
[----:B------:R-:W-:Y:S02]  /*4dc0*/  IADD3.X R17, R17, UR13, RZ, P1, !PT ;  /* 0x0000000d11117c10 */ /* 0x000fe40008ffe4ff */
[----:B------:R-:W-:Y:S02]  /*4dd0*/  PRMT R4, RZ, 0x7610, R4 ;  /* 0x00007610ff047816 */ /* 0x000fe40000000004 */
[----:B0-----:R-:W-:Y:S02]  /*4de0*/  SEL R3, RZ, 0x1, !P0 ;  /* 0x00000001ff037807 */ /* 0x001fe40004000000 */
[----:B------:R-:W-:-:S02]  /*4df0*/  ISETP.GE.U32.AND P0, PT, R16, UR6, PT ;  /* 0x0000000610007c0c */ /* 0x000fc4000bf06070 */
[----:B------:R-:W-:Y:S01]  /*4e00*/  LOP3.LUT R0, R0, R3, RZ, 0x3c, !PT ;  /* 0x0000000300007212 */ /* 0x000fe200078e3cff */
[----:B------:R-:W-:Y:S01]  /*4e10*/  IMAD R3, R5, -0x3, R6 ;  /* 0xfffffffd05037824 */ /* 0x000fe200078e0206 */
[----:B------:R-:W-:Y:S01]  /*4e20*/  ISETP.GE.U32.AND.EX P0, PT, R17, UR7, PT, P0 ;  /* 0x0000000711007c0c */ /* 0x000fe2000bf06100 */
[----:B------:R-:W-:Y:S01]  /*4e30*/  IMAD.MOV.U32 R6, RZ, RZ, -0x1 ;  /* 0xffffffffff067424 */ /* 0x000fe200078e00ff */
[----:B------:R-:W-:-:S11]  /*4e40*/  @P2 LOP3.LUT R0, R0, 0x1, R5, 0x78, !PT ;  /* 0x0000000100002812 */ /* 0x000fd600078e7805 */
[----:B------:R-:W-:Y:S05]  /*4e50*/  @P0 BRA `(.L_x_116) ;  /* 0x0000000400540947 */ /* 0x000fea0003800000 */
[----:B------:R-:W0:Y:S01]  /*4e60*/  S2R R15, SR_CTAID.X ;  /* 0x00000000000f7919 */ /* 0x000e220000002500 */
[----:B------:R-:W-:Y:S01]  /*4e70*/  ULDC.64 UR6, c[0x0][0x628] ;  /* 0x00018a0000067ab9 */ /* 0x000fe20000000a00 */
[----:B------:R-:W-:Y:S01]  /*4e80*/  ULDC UR8, c[0x0][0x630] ;  /* 0x00018c0000087ab9 */ /* 0x000fe20000000800 */
[----:B------:R-:W-:Y:S01]  /*4e90*/  ISETP.NE.U32.AND P0, PT, RZ, UR6, PT ;  /* 0x00000006ff007c0c */ /* 0x000fe2000bf05070 */
[----:B------:R-:W1:Y:S01]  /*4ea0*/  S2R R20, SR_CTAID.Y ;  /* 0x0000000000147919 */ /* 0x000e620000002600 */
[----:B------:R-:W-:Y:S01]  /*4eb0*/  ULDC UR9, c[0x0][0x150] ;  /* 0x0000540000097ab9 */ /* 0x000fe20000000800 */
[----:B------:R-:W-:Y:S01]  /*4ec0*/  IMAD.MOV.U32 R4, RZ, RZ, R16 ;  /* 0x000000ffff047224 */ /* 0x000fe200078e0010 */
[----:B------:R-:W-:Y:S01]  /*4ed0*/  ISETP.NE.AND.EX P0, PT, RZ, UR7, PT, P0 ;  /* 0x00000007ff007c0c */ /* 0x000fe2000bf05300 */
[----:B------:R-:W-:Y:S01]  /*4ee0*/  IMAD.MOV.U32 R5, RZ, RZ, R17 ;  /* 0x000000ffff057224 */ /* 0x000fe200078e0011 */
[----:B0-----:R-:W-:-:S11]  /*4ef0*/  I2FP.F32.U32 R22, R15 ;  /* 0x0000000f00167245 */ /* 0x001fd60000201000 */
[----:B------:R-:W-:Y:S05]  /*4f00*/  @!P0 BRA `(.L_x_117) ;  /* 0x0000000000288947 */ /* 0x000fea0003800000 */
[----:B------:R-:W-:Y:S02]  /*4f10*/  ULDC UR5, c[0x0][0x634] ;  /* 0x00018d0000057ab9 */ /* 0x000fe40000000800 */
[----:B------:R-:W-:-:S05]  /*4f20*/  IADD3 R5, P0, R16, UR5, RZ ;  /* 0x0000000510057c10 */ /* 0x000fca000ff1e0ff */
[----:B------:R-:W-:-:S04]  /*4f30*/  IMAD.X R21, RZ, RZ, R17, P0 ;  /* 0x000000ffff157224 */ /* 0x000fc800000e0611 */
[----:B------:R-:W-:-:S04]  /*4f40*/  IMAD.WIDE.U32 R6, R21, UR6, RZ ;  /* 0x0000000615067c25 */ /* 0x000fc8000f8e00ff */
[----:B------:R-:W-:-:S04]  /*4f50*/  IMAD.WIDE.U32 R6, P0, R5, UR7, R6 ;  /* 0x0000000705067c25 */ /* 0x000fc8000f800006 */
[----:B------:R-:W-:-:S04]  /*4f60*/  IMAD.WIDE.U32 R4, R5, UR6, RZ ;  /* 0x0000000605047c25 */ /* 0x000fc8000f8e00ff */
[----:B------:R-:W-:Y:S01]  /*4f70*/  IMAD.MOV.U32 R4, RZ, RZ, R7 ;  /* 0x000000ffff047224 */ /* 0x000fe200078e0007 */
[----:B------:R-:W-:Y:S01]  /*4f80*/  IADD3 RZ, P1, R5, R6, RZ ;  /* 0x0000000605ff7210 */ /* 0x000fe20007f3e0ff */
[----:B------:R-:W-:-:S04]  /*4f90*/  IMAD.X R5, RZ, RZ, RZ, P0 ;  /* 0x000000ffff057224 */ /* 0x000fc800000e06ff */
[----:B------:R-:W-:-:S08]  /*4fa0*/  IMAD.WIDE.U32.X R4, R21, UR7, R4, P1 ;  /* 0x0000000715047c25 */ /* 0x000fd000088e0404 */
.L_x_117:
[--C-:B------:R-:W-:Y:S01]  /*4fb0*/  SHF.R.U64 R14, R4, UR8, R5.reuse ;  /* 0x00000008040e7c19 */ /* 0x100fe20008001205 */
[----:B------:R-:W-:Y:S01]  /*4fc0*/  FMUL R22, R22, UR9 ;  /* 0x0000000916167c20 */ /* 0x000fe20008400000 */
[----:B------:R-:W-:Y:S01]  /*4fd0*/  SHF.R.U32.HI R4, RZ, UR8, R5 ;  /* 0x00000008ff047c19 */ /* 0x000fe20008011605 */
[----:B------:R-:W0:Y:S01]  /*4fe0*/  LDC R6, c[0x0][0x144] ;  /* 0x00005100ff067b82 */ /* 0x000e220000000800 */
[----:B------:R-:W-:Y:S01]  /*4ff0*/  IADD3 R5, P0, RZ, -R14, RZ ;  /* 0x8000000eff057210 */ /* 0x000fe20007f1e0ff */
[----:B------:R-:W-:Y:S01]  /*5000*/  ULDC UR5, c[0x0][0x154] ;  /* 0x0000550000057ab9 */ /* 0x000fe20000000800 */
[----:B-1----:R-:W-:Y:S01]  /*5010*/  I2FP.F32.U32 R7, R20 ;  /* 0x0000001400077245 */ /* 0x002fe20000201000 */
[----:B------:R-:W1:Y:S01]  /*5020*/  F2I.U32.TRUNC.NTZ R22, R22 ;  /* 0x0000001600167305 */ /* 0x000e62000020f000 */
[----:B------:R-:W-:Y:S01]  /*5030*/  ULDC.64 UR6, c[0x0][0x620] ;  /* 0x0001880000067ab9 */ /* 0x000fe20000000a00 */
[----:B------:R-:W-:Y:S01]  /*5040*/  IMAD.X R4, RZ, RZ, ~R4, P0 ;  /* 0x000000ffff047224 */ /* 0x000fe200000e0e04 */
[----:B------:R-:W-:Y:S01]  /*5050*/  ISETP.NE.AND P2, PT, R2, 0x1, PT ;  /* 0x000000010200780c */ /* 0x000fe20003f45270 */
[----:B------:R-:W-:Y:S01]  /*5060*/  FMUL R23, R7, UR5 ;  /* 0x0000000507177c20 */ /* 0x000fe20008400000 */
[----:B------:R-:W2:Y:S01]  /*5070*/  LDC R25, c[0x0][0x148] ;  /* 0x00005200ff197b82 */ /* 0x000ea20000000800 */
[----:B------:R-:W-:Y:S01]  /*5080*/  IMAD R4, R4, UR6, RZ ;  /* 0x0000000604047c24 */ /* 0x000fe2000f8e02ff */
[----:B------:R-:W-:-:S03]  /*5090*/  ULDC UR5, c[0x0][0x618] ;  /* 0x0001860000057ab9 */ /* 0x000fc60000000800 */
[----:B------:R-:W3:Y:S01]  /*50a0*/  F2I.U32.TRUNC.NTZ R23, R23 ;  /* 0x0000001700177305 */ /* 0x000ee2000020f000 */
[C---:B------:R-:W-:Y:S02]  /*50b0*/  IMAD R7, R5.reuse, UR7, R4 ;  /* 0x0000000705077c24 */ /* 0x040fe4000f8e0204 */
[----:B------:R-:W-:Y:S01]  /*50c0*/  IMAD.WIDE.U32 R4, R5, UR6, R16 ;  /* 0x0000000605047c25 */ /* 0x000fe2000f8e0010 */
[----:B------:R-:W-:Y:S02]  /*50d0*/  ULDC.64 UR6, c[0x0][0x640] ;  /* 0x0001900000067ab9 */ /* 0x000fe40000000a00 */
[----:B------:R-:W-:Y:S01]  /*50e0*/  ISETP.NE.U32.AND P0, PT, RZ, UR6, PT ;  /* 0x00000006ff007c0c */ /* 0x000fe2000bf05070 */
[----:B------:R-:W-:Y:S02]  /*50f0*/  IMAD.IADD R5, R5, 0x1, R7 ;  /* 0x0000000105057824 */ /* 0x000fe400078e0207 */
[----:B-1----:R-:W-:Y:S01]  /*5100*/  IMAD.MOV R22, RZ, RZ, -R22 ;  /* 0x000000ffff167224 */ /* 0x002fe200078e0a16 */
[----:B------:R-:W-:-:S02]  /*5110*/  ISETP.NE.AND.EX P0, PT, RZ, UR7, PT, P0 ;  /* 0x00000007ff007c0c */ /* 0x000fc4000bf05300 */
[----:B------:R-:W-:Y:S01]  /*5120*/  SHF.R.U64 R21, R4, UR5, R5 ;  /* 0x0000000504157c19 */ /* 0x000fe20008001205 */
[----:B0-----:R-:W-:Y:S01]  /*5130*/  IMAD R15, R6, R22, R15 ;  /* 0x00000016060f7224 */ /* 0x001fe200078e020f */
[----:B------:R-:W-:Y:S01]  /*5140*/  SHF.R.U32.HI R4, RZ, UR5, R5 ;  /* 0x00000005ff047c19 */ /* 0x000fe20008011605 */
[----:B------:R-:W-:Y:S01]  /*5150*/  ULDC UR5, c[0x0][0x608] ;  /* 0x0001820000057ab9 */ /* 0x000fe20000000800 */
[----:B---3--:R-:W-:Y:S02]  /*5160*/  IMAD.MOV R6, RZ, RZ, -R23 ;  /* 0x000000ffff067224 */ /* 0x008fe400078e0a17 */
[--C-:B------:R-:W-:Y:S02]  /*5170*/  SHF.R.U64 R22, R21, UR5, R4.reuse ;  /* 0x0000000515167c19 */ /* 0x100fe40008001204 */
[----:B------:R-:W-:Y:S01]  /*5180*/  SHF.R.U32.HI R5, RZ, UR5, R4 ;  /* 0x00000005ff057c19 */ /* 0x000fe20008011604 */
[----:B------:R-:W-:Y:S01]  /*5190*/  ULDC UR5, c[0x0][0x658] ;  /* 0x0001960000057ab9 */ /* 0x000fe20000000800 */
[----:B--2---:R-:W-:-:S02]  /*51a0*/  @P2 IMAD R15, R25, R6, R20 ;  /* 0x00000006190f2224 */ /* 0x004fc400078e0214 */
[--C-:B------:R-:W-:Y:S02]  /*51b0*/  SHF.R.U64 R20, R22, UR5, R5.reuse ;  /* 0x0000000516147c19 */ /* 0x100fe40008001205 */
[----:B------:R-:W-:-:S03]  /*51c0*/  SHF.R.U32.HI R23, RZ, UR5, R5 ;  /* 0x00000005ff177c19 */ /* 0x000fc60008011605 */
[----:B------:R-:W-:Y:S02]  /*51d0*/  IMAD.MOV.U32 R6, RZ, RZ, R20 ;  /* 0x000000ffff067224 */ /* 0x000fe400078e0014 */
[----:B------:R-:W-:Y:S01]  /*51e0*/  IMAD.MOV.U32 R5, RZ, RZ, R23 ;  /* 0x000000ffff057224 */ /* 0x000fe200078e0017 */
[----:B------:R-:W-:Y:S06]  /*51f0*/  @!P0 BRA `(.L_x_118) ;  /* 0x00000000002c8947 */ /* 0x000fec0003800000 */
        /* <DEDUP_REMOVED lines=9> */
[----:B------:R-:W-:-:S04]  /*5290*/  IMAD.WIDE.U32.X R4, R23, UR7, R4, P1 ;  /* 0x0000000717047c25 */ /* 0x000fc800088e0404 */
[----:B------:R-:W-:-:S07]  /*52a0*/  IMAD.MOV.U32 R6, RZ, RZ, R4 ;  /* 0x000000ffff067224 */ /* 0x000fce00078e0004 */
.L_x_118:
[----:B------:R-:W-:Y:S01]  /*52b0*/  ULDC UR5, c[0x0][0x648] ;  /* 0x0001920000057ab9 */ /* 0x000fe20000000800 */
[----:B------:R-:W-:Y:S01]  /*52c0*/  LOP3.LUT R4, R22, UR17, RZ, 0xc0, !PT ;  /* 0x0000001116047c12 */ /* 0x000fe2000f8ec0ff */
[----:B------:R-:W-:Y:S01]  /*52d0*/  ULDC UR6, c[0x0][0x610] ;  /* 0x0001840000067ab9 */ /* 0x000fe20000000800 */
[----:B------:R-:W-:Y:S01]  /*52e0*/  SHF.R.U64 R5, R6, UR5, R5 ;  /* 0x0000000506057c19 */ /* 0x000fe20008001205 */
[----:B------:R-:W-:Y:S01]  /*52f0*/  ULDC UR5, c[0x0][0x638] ;  /* 0x00018e0000057ab9 */ /* 0x000fe20000000800 */
[----:B------:R-:W-:-:S03]  /*5300*/  LOP3.LUT R21, R21, UR4, RZ, 0xc0, !PT ;  /* 0x0000000415157c12 */ /* 0x000fc6000f8ec0ff */
[----:B------:R-:W-:Y:S02]  /*5310*/  IMAD.MOV R7, RZ, RZ, -R5 ;  /* 0x000000ffff077224 */ /* 0x000fe400078e0a05 */
[----:B------:R-:W-:Y:S02]  /*5320*/  IMAD R4, R5, UR18, R4 ;  /* 0x0000001205047c24 */ /* 0x000fe4000f8e0204 */
[----:B------:R-:W-:Y:S01]  /*5330*/  IMAD R20, R7, UR5, R20 ;  /* 0x0000000507147c24 */ /* 0x000fe2000f8e0214 */
[----:B------:R-:W-:Y:S01]  /*5340*/  ULDC UR5, c[0x0][0x600] ;  /* 0x0001800000057ab9 */ /* 0x000fe20000000800 */
[----:B------:R-:W-:Y:S02]  /*5350*/  IMAD R15, R4, UR6, R15 ;  /* 0x00000006040f7c24 */ /* 0x000fe4000f8e020f */
[----:B------:R-:W-:Y:S02]  /*5360*/  IMAD R6, R20, UR5, R21 ;  /* 0x0000000514067c24 */ /* 0x000fe4000f8e0215 */
[----:B------:R-:W-:-:S03]  /*5370*/  IMAD.MOV.U32 R4, RZ, RZ, 0x1 ;  /* 0x00000001ff047424 */ /* 0x000fc600078e00ff */
[----:B------:R-:W-:Y:S02]  /*5380*/  SEL R20, R6, R15, !P2 ;  /* 0x0000000f06147207 */ /* 0x000fe40005000000 */
[----:B------:R-:W-:Y:S01]  /*5390*/  SEL R21, R15, R6, !P2 ;  /* 0x000000060f157207 */ /* 0x000fe20005000000 */
[----:B------:R-:W-:-:S07]  /*53a0*/  IMAD.MOV.U32 R6, RZ, RZ, R14 ;  /* 0x000000ffff067224 */ /* 0x000fce00078e000e */
.L_x_116:
[----:B------:R-:W-:Y:S05]  /*53b0*/  BSYNC B1 ;  /* 0x0000000000017941 */ /* 0x000fea0003800000 */
.L_x_115:
[----:B------:R-:W-:-:S13]  /*53c0*/  LOP3.LUT P0, RZ, R4, 0xff, RZ, 0xc0, !PT ;  /* 0x000000ff04ff7812 */ /* 0x000fda000780c0ff */
[----:B------:R-:W-:Y:S05]  /*53d0*/  @P0 BRA `(.L_x_119) ;  /* 0xfffffff400400947 */ /* 0x000fea000383ffff */
[----:B------:R-:W-:Y:S05]  /*53e0*/  BSYNC B0 ;  /* 0x0000000000007941 */ /* 0x000fea0003800000 */
.L_x_108:
[----:B------:R-:W-:-:S03]  /*53f0*/  UMOV UR5, 0xffffffff ;  /* 0xffffffff00057882 */ /* 0x000fc60000000000 */
[----:B------:R-:W-:Y:S05]  /*5400*/  BRA.DIV UR5, `(.L_x_120) ;  /* 0x0000000205f07947 */ /* 0x000fea000b800000 */
[----:B------:R-:W-:-:S13]  /*5410*/  ELECT P6, URZ, PT ;  /* 0x00000000003f782f */ /* 0x000fda00038c0000 */
.L_x_133:
[----:B------:R-:W-:Y:S04]  /*5420*/  BSSY B0, `(.L_x_121) ;  /* 0x0000022000007945 */ /* 0x000fe80003800000 */
[----:B------:R-:W-:Y:S05]  /*5430*/  @!P6 BRA `(.L_x_122) ;  /* 0x000000000080e947 */ /* 0x000fea0003800000 */
[----:B------:R-:W-:-:S04]  /*5440*/  LOP3.LUT R19, R19, 0x2, RZ, 0xfc, !PT ;  /* 0x0000000213137812 */ /* 0x000fc800078efcff */
[----:B------:R-:W-:-:S13]  /*5450*/  ISETP.NE.AND P0, PT, R19, 0x3, PT ;  /* 0x000000031300780c */ /* 0x000fda0003f05270 */
[----:B------:R-:W-:Y:S05]  /*5460*/  @!P0 BRA `(.L_x_123) ;  /* 0x0000000000048947 */ /* 0x000fea0003800000 */
[----:B------:R-:W-:Y:S01]  /*5470*/  BPT.TRAP 0x1 ;  /* 0x000000040000795c */ /* 0x000fe20000300000 */
.L_x_123:
[----:B------:R-:W0:Y:S01]  /*5480*/  S2R R5, SR_CgaCtaId ;  /* 0x0000000000057919 */ /* 0x000e220000008800 */
[----:B------:R-:W-:Y:S02]  /*5490*/  MOV R2, 0x400 ;  /* 0x0000040000027802 */ /* 0x000fe40000000f00 */
[----:B------:R-:W-:Y:S02]  /*54a0*/  SHF.L.U32 R4, R0, 0x1f, RZ ;  /* 0x0000001f00047819 */ /* 0x000fe400000006ff */
[----:B0-----:R-:W-:-:S05]  /*54b0*/  LEA R2, R5, R2, 0x18 ;  /* 0x0000000205027211 */ /* 0x001fca00078ec0ff */
[----:B------:R-:W-:-:S04]  /*54c0*/  VIADD R2, R2, 0x18 ;  /* 0x0000001802027836 */ /* 0x000fc80000000000 */
[C---:B------:R-:W-:Y:S02]  /*54d0*/  IMAD R7, R3.reuse, 0x8, R2 ;  /* 0x0000000803077824 */ /* 0x040fe400078e0202 */
[----:B------:R-:W-:Y:S02]  /*54e0*/  VIADD R3, R3, 0x1 ;  /* 0x0000000103037836 */ /* 0x000fe40000000000 */
[----:B------:R-:W0:Y:S03]  /*54f0*/  SYNCS.PHASECHK.TRANS64.TRYWAIT P0, [R7+URZ], R4 ;  /* 0x00000004070075a7 */ /* 0x000e26000800017f */
[----:B------:R-:W-:-:S04]  /*5500*/  ISETP.NE.AND P1, PT, R3, 0x3, PT ;  /* 0x000000030300780c */ /* 0x000fc80003f25270 */
[----:B------:R-:W-:Y:S02]  /*5510*/  SEL R5, RZ, 0x1, P1 ;  /* 0x00000001ff057807 */ /* 0x000fe40000800000 */
[----:B------:R-:W-:Y:S02]  /*5520*/  SEL R3, R3, RZ, P1 ;  /* 0x000000ff03037207 */ /* 0x000fe40000800000 */
[----:B------:R-:W-:-:S03]  /*5530*/  LOP3.LUT R9, R0, R5, RZ, 0x3c, !PT ;  /* 0x0000000500097212 */ /* 0x000fc600078e3cff */
[----:B------:R-:W-:Y:S01]  /*5540*/  IMAD R6, R3, 0x8, R2 ;  /* 0x0000000803067824 */ /* 0x000fe200078e0202 */
[----:B------:R-:W-:Y:S01]  /*5550*/  SHF.L.U32 R5, R9, 0x1f, RZ ;  /* 0x0000001f09057819 */ /* 0x000fe200000006ff */
[----:B0-----:R-:W-:Y:S06]  /*5560*/  @!P0 BRA `(.L_x_124) ;  /* 0x0000000000b88947 */ /* 0x001fec0003800000 */
.L_x_134:
[----:B------:R-:W1:Y:S01]  /*5570*/  SYNCS.PHASECHK.TRANS64.TRYWAIT P0, [R6+URZ], R5 ;  /* 0x00000005060075a7 */ /* 0x000e62000800017f */
[----:B------:R-:W-:-:S05]  /*5580*/  VIADD R0, R3, 0x1 ;  /* 0x0000000103007836 */ /* 0x000fca0000000000 */
[----:B------:R-:W-:-:S04]  /*5590*/  ISETP.NE.AND P1, PT, R0, 0x3, PT ;  /* 0x000000030000780c */ /* 0x000fc80003f25270 */
[----:B0-----:R-:W-:Y:S02]  /*55a0*/  SEL R4, RZ, 0x1, P1 ;  /* 0x00000001ff047807 */ /* 0x001fe40000800000 */
[----:B------:R-:W-:Y:S02]  /*55b0*/  SEL R3, R0, RZ, P1 ;  /* 0x000000ff00037207 */ /* 0x000fe40000800000 */
[----:B------:R-:W-:Y:S01]  /*55c0*/  LOP3.LUT R0, R9, R4, RZ, 0x3c, !PT ;  /* 0x0000000409007212 */ /* 0x000fe200078e3cff */
[----:B-1----:R-:W-:Y:S06]  /*55d0*/  @!P0 BRA `(.L_x_125) ;  /* 0x0000000000b08947 */ /* 0x002fec0003800000 */
.L_x_135:
[----:B------:R-:W-:Y:S01]  /*55e0*/  IMAD R3, R3, 0x8, R2 ;  /* 0x0000000803037824 */ /* 0x000fe200078e0202 */
[----:B------:R-:W-:-:S07]  /*55f0*/  SHF.L.U32 R0, R0, 0x1f, RZ ;  /* 0x0000001f00007819 */ /* 0x000fce00000006ff */
.L_x_126:
[----:B-1----:R1:W2:Y:S02]  /*5600*/  SYNCS.PHASECHK.TRANS64.TRYWAIT P0, [R3+URZ], R0 ;  /* 0x00000000030075a7 */ /* 0x0022a4000800017f */
[----:B--2---:R-:W-:Y:S05]  /*5610*/  @!P0 NANOSLEEP.SYNCS 0x989680 ;  /* 0x009896800000895d */ /* 0x004fea0003900000 */
[----:B------:R-:W2:Y:S02]  /*5620*/  @!P0 SYNCS.PHASECHK.TRANS64 P0, [R3+URZ], R0 ;  /* 0x00000000030085a7 */ /* 0x000ea4000800007f */
[----:B--2---:R-:W-:Y:S05]  /*5630*/  @!P0 BRA `(.L_x_126) ;  /* 0xfffffffc00f08947 */ /* 0x004fea000383ffff */
.L_x_122:
[----:B------:R-:W-:Y:S05]  /*5640*/  BSYNC B0 ;  /* 0x0000000000007941 */ /* 0x000fea0003800000 */
.L_x_121:
[----:B------:R-:W-:Y:S05]  /*5650*/  EXIT ;  /* 0x000000000000794d */ /* 0x000fea0003800000 */
.L_x_21:
[----:B---3--:R3:W4:Y:S02]  /*5660*/  SYNCS.PHASECHK.TRANS64.TRYWAIT P1, [R3+URZ], R0 ;  /* 0x00000000030075a7 */ /* 0x008724000802017f */
[----:B----4-:R-:W-:Y:S05]  /*5670*/  @!P1 NANOSLEEP.SYNCS 0x989680 ;  /* 0x009896800000995d */ /* 0x010fea0003900000 */
[----:B------:R-:W4:Y:S02]  /*5680*/  @!P1 SYNCS.PHASECHK.TRANS64 P1, [R3+URZ], R0 ;  /* 0x00000000030095a7 */ /* 0x000f24000802007f */
[----:B----4-:R-:W-:Y:S05]  /*5690*/  @!P1 BRA `(.L_x_21) ;  /* 0xfffffffc00f09947 */ /* 0x010fea000383ffff */
[----:B------:R-:W-:Y:S05]  /*56a0*/  BRA `(.L_x_20) ;  /* 0xffffffbc00907947 */ /* 0x000fea000383ffff */
.L_x_26:
[----:B-1----:R1:W2:Y:S02]  /*56b0*/  SYNCS.PHASECHK.TRANS64.TRYWAIT P1, [R5+URZ], R4 ;  /* 0x00000004050075a7 */ /* 0x0022a4000802017f */
[----:B--2---:R-:W-:Y:S05]  /*56c0*/  @!P1 NANOSLEEP.SYNCS 0x989680 ;  /* 0x009896800000995d */ /* 0x004fea0003900000 */
[----:B------:R-:W2:Y:S02]  /*56d0*/  @!P1 SYNCS.PHASECHK.TRANS64 P1, [R5+URZ], R4 ;  /* 0x00000004050095a7 */ /* 0x000ea4000802007f */
[----:B--2---:R-:W-:Y:S05]  /*56e0*/  @!P1 BRA `(.L_x_26) ;  /* 0xfffffffc00f09947 */ /* 0x004fea000383ffff */
[----:B------:R-:W-:Y:S05]  /*56f0*/  BRA `(.L_x_25) ;  /* 0xffffffc000407947 */ /* 0x000fea000383ffff */
.L_x_109:
[----:B------:R-:W-:Y:S01]  /*5700*/  BSSY B1, `(.L_x_127) ;  /* 0x0000006000017945 */ /* 0x000fe20003800000 */
[----:B------:R-:W-:-:S07]  /*5710*/  IMAD.MOV.U32 R15, RZ, RZ, -0x1 ;  /* 0xffffffffff0f7424 */ /* 0x000fce00078e00ff */
[----:B------:R-:W-:Y:S05]  /*5720*/  WARPSYNC.COLLECTIVE R15, `(.L_x_128) ;  /* 0x000000000f0c7348 */ /* 0x000fea0003c00000 */
[----:B------:R-:W-:Y:S02]  /*5730*/  ELECT P6, UR62, PT ;  /* 0x00000000003e782f */ /* 0x000fe400038c0000 */
[----:B------:R-:W-:Y:S01]  /*5740*/  MOV R14, UR62 ;  /* 0x0000003e000e7c02 */ /* 0x000fe20008000f00 */
[----:B------:R-:W-:Y:S10]  /*5750*/  ENDCOLLECTIVE ;  /* 0x000000000000791b */ /* 0x000ff40003800000 */
.L_x_128:
[----:B------:R-:W-:Y:S05]  /*5760*/  BSYNC B1 ;  /* 0x0000000000017941 */ /* 0x000fea0003800000 */
.L_x_127:
[----:B------:R-:W-:Y:S05]  /*5770*/  BRA `(.L_x_129) ;  /* 0xfffffff000647947 */ /* 0x000fea000383ffff */
.L_x_112:
[----:B-1----:R1:W2:Y:S02]  /*5780*/  SYNCS.PHASECHK.TRANS64.TRYWAIT P0, [R23+URZ+0x18], R14 ;  /* 0x0000180e170075a7 */ /* 0x0022a4000800017f */
[----:B--2---:R-:W-:Y:S05]  /*5790*/  @!P0 NANOSLEEP.SYNCS 0x989680 ;  /* 0x009896800000895d */ /* 0x004fea0003900000 */
[----:B------:R-:W2:Y:S02]  /*57a0*/  @!P0 SYNCS.PHASECHK.TRANS64 P0, [R23+URZ+0x18], R14 ;  /* 0x0000180e170085a7 */ /* 0x000ea4000800007f */
[----:B--2---:R-:W-:Y:S05]  /*57b0*/  @!P0 BRA `(.L_x_112) ;  /* 0xfffffffc00f08947 */ /* 0x004fea000383ffff */
[----:B------:R-:W-:Y:S05]  /*57c0*/  BRA `(.L_x_130) ;  /* 0xfffffff0009c7947 */ /* 0x000fea000383ffff */
.L_x_120:
[----:B------:R-:W-:Y:S01]  /*57d0*/  BSSY B0, `(.L_x_131) ;  /* 0x0000006000007945 */ /* 0x000fe20003800000 */
[----:B------:R-:W-:-:S07]  /*57e0*/  IMAD.MOV.U32 R15, RZ, RZ, -0x1 ;  /* 0xffffffffff0f7424 */ /* 0x000fce00078e00ff */
[----:B------:R-:W-:Y:S05]  /*57f0*/  WARPSYNC.COLLECTIVE R15, `(.L_x_132) ;  /* 0x000000000f0c7348 */ /* 0x000fea0003c00000 */
[----:B------:R-:W-:Y:S02]  /*5800*/  ELECT P6, UR62, PT ;  /* 0x00000000003e782f */ /* 0x000fe400038c0000 */
[----:B------:R-:W-:Y:S01]  /*5810*/  MOV R14, UR62 ;  /* 0x0000003e000e7c02 */ /* 0x000fe20008000f00 */
[----:B------:R-:W-:Y:S10]  /*5820*/  ENDCOLLECTIVE ;  /* 0x000000000000791b */ /* 0x000ff40003800000 */
.L_x_132:
[----:B------:R-:W-:Y:S05]  /*5830*/  BSYNC B0 ;  /* 0x0000000000007941 */ /* 0x000fea0003800000 */
.L_x_131:
[----:B------:R-:W-:Y:S05]  /*5840*/  BRA `(.L_x_133) ;  /* 0xfffffff800f47947 */ /* 0x000fea000383ffff */
.L_x_124:
[----:B0-----:R0:W1:Y:S02]  /*5850*/  SYNCS.PHASECHK.TRANS64.TRYWAIT P0, [R7+URZ], R4 ;  /* 0x00000004070075a7 */ /* 0x001064000800017f */
[----:B-1----:R-:W-:Y:S05]  /*5860*/  @!P0 NANOSLEEP.SYNCS 0x989680 ;  /* 0x009896800000895d */ /* 0x002fea0003900000 */
[----:B------:R-:W1:Y:S02]  /*5870*/  @!P0 SYNCS.PHASECHK.TRANS64 P0, [R7+URZ], R4 ;  /* 0x00000004070085a7 */ /* 0x000e64000800007f */
[----:B-1----:R-:W-:Y:S05]  /*5880*/  @!P0 BRA `(.L_x_124) ;  /* 0xfffffffc00f08947 */ /* 0x002fea000383ffff */
[----:B------:R-:W-:Y:S05]  /*5890*/  BRA `(.L_x_134) ;  /* 0xfffffffc00347947 */ /* 0x000fea000383ffff */
.L_x_125:
[----:B0-----:R0:W1:Y:S02]  /*58a0*/  SYNCS.PHASECHK.TRANS64.TRYWAIT P0, [R6+URZ], R5 ;  /* 0x00000005060075a7 */ /* 0x001064000800017f */
[----:B-1----:R-:W-:Y:S05]  /*58b0*/  @!P0 NANOSLEEP.SYNCS 0x989680 ;  /* 0x009896800000895d */ /* 0x002fea0003900000 */
[----:B------:R-:W1:Y:S02]  /*58c0*/  @!P0 SYNCS.PHASECHK.TRANS64 P0, [R6+URZ], R5 ;  /* 0x00000005060085a7 */ /* 0x000e64000800007f */
[----:B-1----:R-:W-:Y:S05]  /*58d0*/  @!P0 BRA `(.L_x_125) ;  /* 0xfffffffc00f08947 */ /* 0x002fea000383ffff */
[----:B------:R-:W-:Y:S05]  /*58e0*/  BRA `(.L_x_135) ;  /* 0xfffffffc003c7947 */ /* 0x000fea000383ffff */
.L_x_136:
[----:B------:R-:W-:-:S00]  /*58f0*/  BRA `(.L_x_136) ;  /* 0xfffffffc00fc7947 */ /* 0x000fc0000383ffff */
[----:B------:R-:W-:-:S00]  /*5900*/  NOP ;  /* 0x0000000000007918 */ /* 0x000fc00000000000 */
[----:B------:R-:W-:-:S00]  /*5910*/  NOP ;  /* 0x0000000000007918 */ /* 0x000fc00000000000 */
[----:B------:R-:W-:-:S00]  /*5920*/  NOP ;  /* 0x0000000000007918 */ /* 0x000fc00000000000 */
[----:B------:R-:W-:-:S00]  /*5930*/  NOP ;  /* 0x0000000000007918 */ /* 0x000fc00000000000 */
[----:B------:R-:W-:-:S00]  /*5940*/  NOP ;  /* 0x0000000000007918 */ /* 0x000fc00000000000 */
[----:B------:R-:W-:-:S00]  /*5950*/  NOP ;  /* 0x0000000000007918 */ /* 0x000fc00000000000 */
[----:B------:R-:W-:-:S00]  /*5960*/  NOP ;  /* 0x0000000000007918 */ /* 0x000fc00000000000 */
[----:B------:R-:W-:-:S00]  /*5970*/  NOP ;  /* 0x0000000000007918 */ /* 0x000fc00000000000 */
.L_x_137:


//--------------------- .nv.global.init           --------------------------
	.section	.nv.global.init,"aw",@progbits
.nv.global.init:
	.type		$str$22,@object
	.size		$str$22,($str$23 - $str$22)
$str$22:
        /*0000*/ 	.byte	0x6b, 0x5f, 0x74, 0x69, 0x6c, 0x65, 0x5f, 0x63, 0x6f, 0x75, 0x6e, 0x74, 0x20, 0x3e, 0x3d, 0x20
        /*0010*/ 	.byte	0x31, 0x00
	.type		$str$23,@object
	.size		$str$23,(__unnamed_1 - $str$23)
$str$23:
        /*0012*/ 	.byte	0x2f, 0x74, 0x6d, 0x70, 0x2f, 0x63, 0x75, 0x74, 0x6c, 0x61, 0x73, 0x73, 0x5f, 0x73, 0x77, 0x65
        /*0022*/ 	.byte	0x65, 0x70, 0x5f, 0x73, 0x72, 0x63, 0x2f, 0x69, 0x6e, 0x63, 0x6c, 0x75, 0x64, 0x65, 0x2f, 0x63
        /*0032*/ 	.byte	0x75, 0x74, 0x6c, 0x61, 0x73, 0x73, 0x2f, 0x67, 0x65, 0x6d, 0x6d, 0x2f, 0x63, 0x6f, 0x6c, 0x6c
        /*0042*/ 	.byte	0x65, 0x63, 0x74, 0x69, 0x76, 0x65, 0x2f, 0x73, 0x6d, 0x39, 0x30, 0x5f, 0x6d, 0x6d, 0x61, 0x5f
        /*0052*/ 	.byte	0x74, 0x6d, 0x61, 0x5f, 0x67, 0x6d, 0x6d, 0x61, 0x5f, 0x73, 0x73, 0x5f, 0x77, 0x61, 0x72, 0x70
        /*0062*/ 	.byte	0x73, 0x70, 0x65, 0x63, 0x69, 0x61, 0x6c, 0x69, 0x7a, 0x65, 0x64, 0x2e, 0x68, 0x70, 0x70, 0x00
	.type		__unnamed_1,@object
	.size		__unnamed_1,(.L_0 - __unnamed_1)
__unnamed_1:
        /*0072*/ 	.byte	0x76, 0x6f, 0x69, 0x64, 0x20, 0x63, 0x75, 0x74, 0x6c, 0x61, 0x73, 0x73, 0x3a, 0x3a, 0x67, 0x65
        /* <DEDUP_REMOVED lines=172> */
        /*0b42*/ 	.byte	0x74, 0x69, 0x74, 0x79, 0x5d, 0x00
.L_0:


//--------------------- .nv.shared._ZN7cutlass13device_kernelINS_4gemm6kernel13GemmUniversalIN4cute5tupleIJiiiiEEENS1_10collective13CollectiveMmaINS1_34MainloopSm90TmaGmmaWarpSpecializedILi3ENS5_IJNS4_1CILi2EEENSA_ILi1EEESC_EEENS1_35KernelTmaWarpSpecializedCooperativeEEENS5_IJNSA_ILi128EEENSA_ILi64EEESH_EEEaNS5_IJlSC_lEEEaSJ_NS4_8TiledMMAINS4_8MMA_AtomIJNS4_4SM904GMMA26MMA_64x64x32_S32S8S8_SS_TNEEEENS4_6LayoutISD_NS5_IJSC_NSA_ILi0EEESR_EEEEENS5_IJNS4_10UnderscoreESU_SU_EEEEENS4_13SM90_TMA_LOADENS4_14ComposedLayoutINS4_7SwizzleILi2ELi4ELi3EEENS4_18smem_ptr_flag_bitsILi8EEENSQ_INS5_IJNSA_ILi8EEESH_EEENS5_IJSH_SC_EEEEEEEvNS4_8identityENS4_23SM90_TMA_LOAD_MULTICASTES17_vS18_EENS_8epilogue10collective6detail29Sm90TmaWarpSpecializedAdapterINS1C_15DefaultEpilogueIaSJ_SJ_NS1B_6thread17LinearCombinationIaLi1EiiLNS1G_9ScaleType4KindE0ELNS_15FloatRoundStyleE2EaEENS1_15EpilogueDefaultEEEEEvvEEEEvNT_6ParamsE --------------------------
	.section	.nv.shared._ZN7cutlass13device_kernelINS_4gemm6kernel13GemmUniversalIN4cute5tupleIJiiiiEEENS1_10collective13CollectiveMmaINS1_34MainloopSm90TmaGmmaWarpSpecializedILi3ENS5_IJNS4_1CILi2EEENSA_ILi1EEESC_EEENS1_35KernelTmaWarpSpecializedCooperativeEEENS5_IJNSA_ILi128EEENSA_ILi64EEESH_EEEaNS5_IJlSC_lEEEaSJ_NS4_8TiledMMAINS4_8MMA_AtomIJNS4_4SM904GMMA26MMA_64x64x32_S32S8S8_SS_TNEEEENS4_6LayoutISD_NS5_IJSC_NSA_ILi0EEESR_EEEEENS5_IJNS4_10UnderscoreESU_SU_EEEEENS4_13SM90_TMA_LOADENS4_14ComposedLayoutINS4_7SwizzleILi2ELi4ELi3EEENS4_18smem_ptr_flag_bitsILi8EEENSQ_INS5_IJNSA_ILi8EEESH_EEENS5_IJSH_SC_EEEEEEEvNS4_8identityENS4_23SM90_TMA_LOAD_MULTICASTES17_vS18_EENS_8epilogue10collective6detail29Sm90TmaWarpSpecializedAdapterINS1C_15DefaultEpilogueIaSJ_SJ_NS1B_6thread17LinearCombinationIaLi1EiiLNS1G_9ScaleType4KindE0ELNS_15FloatRoundStyleE2EaEENS1_15EpilogueDefaultEEEEEvvEEEEvNT_6ParamsE,"aw",@nobits
	.sectionflags	@""
	.align	16
	.zero		1024


//--------------------- .nv.shared.reserved.0     --------------------------
	.section	.nv.shared.reserved.0,"aw",@nobits
	.weak		__nv_reservedSMEM_offset_0_alias
	.size		__nv_reservedSMEM_offset_0_alias, 0, 0
	.other		__nv_reservedSMEM_offset_0_alias,@"STO_CUDA_RESERVED_SHARED STV_DEFAULT"
__nv_reservedSMEM_offset_0_alias:
	.zero		0


//--------------------- .nv.global                --------------------------
	.section	.nv.global,"aw",@nobits
.nv.global:
	.type		_ZN39_INTERNAL_33132f4f_4_k_cu_8b394331_52654cute1_E,@object
	.size		_ZN39_INTERNAL_33132f4f_4_k_cu_8b394331_52654cute1_E,(_ZN39_INTERNAL_33132f4f_4_k_cu_8b394331_52654cuda3std3__45__cpo6cbeginE - _ZN39_INTERNAL_33132f4f_4_k_cu_8b394331_52654cute1_E)
_ZN39_INTERNAL_33132f4f_4_k_cu_8b394331_52654cute1_E:
	.zero		1
	.type		_ZN39_INTERNAL_33132f4f_4_k_cu_8b394331_52654cuda3std3__45__cpo6cbeginE,@object
	.size		_ZN39_INTERNAL_33132f4f_4_k_cu_8b394331_52654cuda3std3__45__cpo6cbeginE,(_ZN39_INTERNAL_33132f4f_4_k_cu_8b394331_52654cuda3std3__48in_placeE - _ZN39_INTERNAL_33132f4f_4_k_cu_8b394331_52654cuda3std3__45__cpo6cbeginE)
_ZN39_INTERNAL_33132f4f_4_k_cu_8b394331_52654cuda3std3__45__cpo6cbeginE:
	.zero		1
	.type		_ZN39_INTERNAL_33132f4f_4_k_cu_8b394331_52654cuda3std3__48in_placeE,@object
	.size		_ZN39_INTERNAL_33132f4f_4_k_cu_8b394331_52654cuda3std3__48in_placeE,(_ZN39_INTERNAL_33132f4f_4_k_cu_8b394331_52654cuda3std6ranges3__45__cpo9iter_moveE - _ZN39_INTERNAL_33132f4f_4_k_cu_8b394331_52654cuda3std3__48in_placeE)
_ZN39_INTERNAL_33132f4f_4_k_cu_8b394331_52654cuda3std3__48in_placeE:
	.zero		1
	.type		_ZN39_INTERNAL_33132f4f_4_k_cu_8b394331_52654cuda3std6ranges3__45__cpo9iter_moveE,@object
	.size		_ZN39_INTERNAL_33132f4f_4_k_cu_8b394331_52654cuda3std6ranges3__45__cpo9iter_moveE,(_ZN39_INTERNAL_33132f4f_4_k_cu_8b394331_52654cuda3std3__45__cpo5beginE - _ZN39_INTERNAL_33132f4f_4_k_cu_8b394331_52654cuda3std6ranges3__45__cpo9iter_moveE)
_ZN39_INTERNAL_33132f4f_4_k_cu_8b394331_52654cuda3std6ranges3__45__cpo9iter_moveE:
	.zero		1
	.type		_ZN39_INTERNAL_33132f4f_4_k_cu_8b394331_52654cuda3std3__45__cpo5beginE,@object
	.size		_ZN39_INTERNAL_33132f4f_4_k_cu_8b394331_52654cuda3std3__45__cpo5beginE,(_ZN39_INTERNAL_33132f4f_4_k_cu_8b394331_52654cuda3std3__441_GLOBAL__N__33132f4f_4_k_cu_8b394331_52656ignoreE - _ZN39_INTERNAL_33132f4f_4_k_cu_8b394331_52654cuda3std3__45__cpo5beginE)
_ZN39_INTERNAL_33132f4f_4_k_cu_8b394331_52654cuda3std3__45__cpo5beginE:
	.zero		1
	.type		_ZN39_INTERNAL_33132f4f_4_k_cu_8b394331_52654cuda3std3__441_GLOBAL__N__33132f4f_4_k_cu_8b394331_52656ignoreE,@object
	.size		_ZN39_INTERNAL_33132f4f_4_k_cu_8b394331_52654cuda3std3__441_GLOBAL__N__33132f4f_4_k_cu_8b394331_52656ignoreE,(_ZN39_INTERNAL_33132f4f_4_k_cu_8b394331_52654cute7productE - _ZN39_INTERNAL_33132f4f_4_k_cu_8b394331_52654cuda3std3__441_GLOBAL__N__33132f4f_4_k_cu_8b394331_52656ignoreE)
_ZN39_INTERNAL_33132f4f_4_k_cu_8b394331_52654cuda3std3__441_GLOBAL__N__33132f4f_4_k_cu_8b394331_52656ignoreE:
	.zero		1
	.type		_ZN39_INTERNAL_33132f4f_4_k_cu_8b394331_52654cute7productE,@object
	.size		_ZN39_INTERNAL_33132f4f_4_k_cu_8b394331_52654cute7productE,(_ZN39_INTERNAL_33132f4f_4_k_cu_8b394331_52654cuda3std3__45__cpo3endE - _ZN39_INTERNAL_33132f4f_4_k_cu_8b394331_52654cute7productE)
_ZN39_INTERNAL_33132f4f_4_k_cu_8b394331_52654cute7productE:
	.zero		1
	.type		_ZN39_INTERNAL_33132f4f_4_k_cu_8b394331_52654cuda3std3__45__cpo3endE,@object
	.size		_ZN39_INTERNAL_33132f4f_4_k_cu_8b394331_52654cuda3std3__45__cpo3endE,(_ZN39_INTERNAL_33132f4f_4_k_cu_8b394331_52654cuda3std3__419piecewise_constructE - _ZN39_INTERNAL_33132f4f_4_k_cu_8b394331_52654cuda3std3__45__cpo3endE)
_ZN39_INTERNAL_33132f4f_4_k_cu_8b394331_52654cuda3std3__45__cpo3endE:
	.zero		1
	.type		_ZN39_INTERNAL_33132f4f_4_k_cu_8b394331_52654cuda3std3__419piecewise_constructE,@object
	.size		_ZN39_INTERNAL_33132f4f_4_k_cu_8b394331_52654cuda3std3__419piecewise_constructE,(_ZN39_INTERNAL_33132f4f_4_k_cu_8b394331_52654cuda3std3__45__cpo4cendE - _ZN39_INTERNAL_33132f4f_4_k_cu_8b394331_52654cuda3std3__419piecewise_constructE)
_ZN39_INTERNAL_33132f4f_4_k_cu_8b394331_52654cuda3std3__419piecewise_constructE:
	.zero		1
	.type		_ZN39_INTERNAL_33132f4f_4_k_cu_8b394331_52654cuda3std3__45__cpo4cendE,@object
	.size		_ZN39_INTERNAL_33132f4f_4_k_cu_8b394331_52654cuda3std3__45__cpo4cendE,(_ZN39_INTERNAL_33132f4f_4_k_cu_8b394331_52654cuda3std6ranges3__45__cpo4swapE - _ZN39_INTERNAL_33132f4f_4_k_cu_8b394331_52654cuda3std3__45__cpo4cendE)
_ZN39_INTERNAL_33132f4f_4_k_cu_8b394331_52654cuda3std3__45__cpo4cendE:
	.zero		1
	.type		_ZN39_INTERNAL_33132f4f_4_k_cu_8b394331_52654cuda3std6ranges3__45__cpo4swapE,@object
	.size		_ZN39_INTERNAL_33132f4f_4_k_cu_8b394331_52654cuda3std6ranges3__45__cpo4swapE,(.L_8 - _ZN39_INTERNAL_33132f4f_4_k_cu_8b394331_52654cuda3std6ranges3__45__cpo4swapE)
_ZN39_INTERNAL_33132f4f_4_k_cu_8b394331_52654cuda3std6ranges3__45__cpo4swapE:
	.zero		1
.L_8:


//--------------------- .nv.constant0._ZN7cutlass13device_kernelINS_4gemm6kernel13GemmUniversalIN4cute5tupleIJiiiiEEENS1_10collective13CollectiveMmaINS1_34MainloopSm90TmaGmmaWarpSpecializedILi3ENS5_IJNS4_1CILi2EEENSA_ILi1EEESC_EEENS1_35KernelTmaWarpSpecializedCooperativeEEENS5_IJNSA_ILi128EEENSA_ILi64EEESH_EEEaNS5_IJlSC_lEEEaSJ_NS4_8TiledMMAINS4_8MMA_AtomIJNS4_4SM904GMMA26MMA_64x64x32_S32S8S8_SS_TNEEEENS4_6LayoutISD_NS5_IJSC_NSA_ILi0EEESR_EEEEENS5_IJNS4_10UnderscoreESU_SU_EEEEENS4_13SM90_TMA_LOADENS4_14ComposedLayoutINS4_7SwizzleILi2ELi4ELi3EEENS4_18smem_ptr_flag_bitsILi8EEENSQ_INS5_IJNSA_ILi8EEESH_EEENS5_IJSH_SC_EEEEEEEvNS4_8identityENS4_23SM90_TMA_LOAD_MULTICASTES17_vS18_EENS_8epilogue10collective6detail29Sm90TmaWarpSpecializedAdapterINS1C_15DefaultEpilogueIaSJ_SJ_NS1B_6thread17LinearCombinationIaLi1EiiLNS1G_9ScaleType4KindE0ELNS_15FloatRoundStyleE2EaEENS1_15EpilogueDefaultEEEEEvvEEEEvNT_6ParamsE --------------------------
	.section	.nv.constant0._ZN7cutlass13device_kernelINS_4gemm6kernel13GemmUniversalIN4cute5tupleIJiiiiEEENS1_10collective13CollectiveMmaINS1_34MainloopSm90TmaGmmaWarpSpecializedILi3ENS5_IJNS4_1CILi2EEENSA_ILi1EEESC_EEENS1_35KernelTmaWarpSpecializedCooperativeEEENS5_IJNSA_ILi128EEENSA_ILi64EEESH_EEEaNS5_IJlSC_lEEEaSJ_NS4_8TiledMMAINS4_8MMA_AtomIJNS4_4SM904GMMA26MMA_64x64x32_S32S8S8_SS_TNEEEENS4_6LayoutISD_NS5_IJSC_NSA_ILi0EEESR_EEEEENS5_IJNS4_10UnderscoreESU_SU_EEEEENS4_13SM90_TMA_LOADENS4_14ComposedLayoutINS4_7SwizzleILi2ELi4ELi3EEENS4_18smem_ptr_flag_bitsILi8EEENSQ_INS5_IJNSA_ILi8EEESH_EEENS5_IJSH_SC_EEEEEEEvNS4_8identityENS4_23SM90_TMA_LOAD_MULTICASTES17_vS18_EENS_8epilogue10collective6detail29Sm90TmaWarpSpecializedAdapterINS1C_15DefaultEpilogueIaSJ_SJ_NS1B_6thread17LinearCombinationIaLi1EiiLNS1G_9ScaleType4KindE0ELNS_15FloatRoundStyleE2EaEENS1_15EpilogueDefaultEEEEEvvEEEEvNT_6ParamsE,"a",@progbits
	.sectionflags	@""
	.align	4
.nv.constant0._ZN7cutlass13device_kernelINS_4gemm6kernel13GemmUniversalIN4cute5tupleIJiiiiEEENS1_10collective13CollectiveMmaINS1_34MainloopSm90TmaGmmaWarpSpecializedILi3ENS5_IJNS4_1CILi2EEENSA_ILi1EEESC_EEENS1_35KernelTmaWarpSpecializedCooperativeEEENS5_IJNSA_ILi128EEENSA_ILi64EEESH_EEEaNS5_IJlSC_lEEEaSJ_NS4_8TiledMMAINS4_8MMA_AtomIJNS4_4SM904GMMA26MMA_64x64x32_S32S8S8_SS_TNEEEENS4_6LayoutISD_NS5_IJSC_NSA_ILi0EEESR_EEEEENS5_IJNS4_10UnderscoreESU_SU_EEEEENS4_13SM90_TMA_LOADENS4_14ComposedLayoutINS4_7SwizzleILi2ELi4ELi3EEENS4_18smem_ptr_flag_bitsILi8EEENSQ_INS5_IJNSA_ILi8EEESH_EEENS5_IJSH_SC_EEEEEEEvNS4_8identityENS4_23SM90_TMA_LOAD_MULTICASTES17_vS18_EENS_8epilogue10collective6detail29Sm90TmaWarpSpecializedAdapterINS1C_15DefaultEpilogueIaSJ_SJ_NS1B_6thread17LinearCombinationIaLi1EiiLNS1G_9ScaleType4KindE0ELNS_15FloatRoundStyleE2EaEENS1_15EpilogueDefaultEEEEEvvEEEEvNT_6ParamsE:
	.zero		1664


//--------------------- SYMBOLS --------------------------

	.type		.nv.reservedSmem.offset0,@object
	.size		.nv.reservedSmem.offset0,0x4
	.type		__assertfail,@function
